// auto-generated by cutlass_sweep.gemm — config: {"arch": "sm_90", "cluster_m": 1, "cluster_n": 1, "dtype": "e5m2", "dtype_b": "e5m2", "layout": "nt", "stages": 4, "tile_k": 128, "tile_m": 128, "tile_n": 128}
#include "cutlass/cutlass.h"
#include "cutlass/gemm/collective/collective_builder.hpp"
#include "cutlass/gemm/device/gemm_universal_adapter.h"
#include "cutlass/gemm/kernel/gemm_universal.hpp"
#include "cutlass/epilogue/collective/collective_builder.hpp"

using ElemA = cutlass::float_e5m2_t;
using ElemB = cutlass::float_e5m2_t;
using ElemCD = cutlass::float_e5m2_t;
using Acc  = float;
using TileShape    = cute::Shape<cute::_128, cute::_128, cute::_128>;
using ClusterShape = cute::Shape<cute::_1, cute::_1, cute::_1>;

using CollectiveEpilogue = typename cutlass::epilogue::collective::CollectiveBuilder<
    cutlass::arch::Sm90, cutlass::arch::OpClassTensorOp,
    TileShape, ClusterShape,
    cutlass::epilogue::collective::EpilogueTileAuto,
    Acc, Acc,
    ElemCD, cutlass::layout::RowMajor, 128 / cutlass::sizeof_bits<ElemCD>::value,
    ElemCD, cutlass::layout::RowMajor, 128 / cutlass::sizeof_bits<ElemCD>::value,
    cutlass::epilogue::collective::EpilogueScheduleAuto
  >::CollectiveOp;

using CollectiveMainloop = typename cutlass::gemm::collective::CollectiveBuilder<
    cutlass::arch::Sm90, cutlass::arch::OpClassTensorOp,
    ElemA, cutlass::layout::RowMajor, 128 / cutlass::sizeof_bits<ElemA>::value,
    ElemB, cutlass::layout::ColumnMajor, 128 / cutlass::sizeof_bits<ElemB>::value,
    Acc,
    TileShape, ClusterShape,
    cutlass::gemm::collective::StageCount<4>,
    cutlass::gemm::collective::KernelScheduleAuto
  >::CollectiveOp;

using GemmKernel = cutlass::gemm::kernel::GemmUniversal<
    cute::Shape<int,int,int,int>,
    CollectiveMainloop,
    CollectiveEpilogue
>;
using Gemm = cutlass::gemm::device::GemmUniversalAdapter<GemmKernel>;

// Force the device kernel symbol into the cubin without needing a host main.
auto* _anchor = &cutlass::device_kernel<GemmKernel>;


// ===== COMPILED SASS (sm_90a) =====

	.target	sm_90a

	.elftype	@"ET_EXEC"


//--------------------- .note.nv.tkinfo           --------------------------
	.section	.note.nv.tkinfo,"",@"SHT_NOTE"
	.sectionflags	@"SHF_NOTE_NV_TKINFO"
	.tkinfo
        /*0018*/ 	.word	0x00000002
        /*0030*/ 	.string	""
        /*0030*/ 	.string	"ptxas"
        /*0030*/ 	.string	"Cuda compilation tools, release 13.0, V13.0.88"
        /*0030*/ 	.string	"Build cuda_13.0.r13.0/compiler.36424714_0"
        /*0030*/ 	.string	"-arch sm_90a -m 64 "



//--------------------- .note.nv.cuinfo           --------------------------
	.section	.note.nv.cuinfo,"",@"SHT_NOTE"
	.sectionflags	@"SHF_NOTE_NV_CUINFO"
        /*0018*/ 	.short	0x0002
        /*001a*/ 	.short	0x005a
        /*001c*/ 	.short	0x0082
	.zero		2


//--------------------- .nv.info                  --------------------------
	.section	.nv.info,"",@"SHT_CUDA_INFO"
	.align	4


	//----- nvinfo : EIATTR_REGCOUNT
	.align		4
        /*0000*/ 	.byte	0x04, 0x2f
        /*0002*/ 	.short	(.L_12 - .L_11)
	.align		4
.L_11:
        /*0004*/ 	.word	index@(_ZN7cutlass13device_kernelINS_4gemm6kernel13GemmUniversalIN4cute5tupleIJiiiiEEENS1_10collective13CollectiveMmaINS1_37MainloopSm90TmaGmmaWarpSpecializedFP8ILi4ENS5_IJNS4_1CILi1EEESB_SB_EEENS1_35KernelTmaWarpSpecializedCooperativeEEENS5_IJNSA_ILi128EEESF_SF_EEENS_12float_e5m2_tENS5_IJlSB_lEEESH_SI_NS4_8TiledMMAINS4_8MMA_AtomIJNS4_4SM904GMMA31MMA_64x128x32_F32E5M2E5M2_SS_TNILNSM_7ScaleInE1ELSO_1EEEEEENS4_6LayoutINS5_IJNSA_ILi2EEESB_SB_EEENS5_IJSB_NSA_ILi0EEESU_EEEEENS5_IJNS4_10UnderscoreESX_SX_EEEEENS4_13SM90_TMA_LOADENS4_14ComposedLayoutINS4_7SwizzleILi3ELi4ELi3EEENS4_18smem_ptr_flag_bitsILi8EEENSR_INS5_IJNSA_ILi8EEESF_EEENS5_IJSF_SB_EEEEEEEvNS4_8identityES10_S1A_vS1B_EENS_8epilogue10collective6detail29Sm90TmaWarpSpecializedAdapterINS1E_15DefaultEpilogueISH_SI_SI_NS1D_6thread17LinearCombinationISH_Li1EffLNS1I_9ScaleType4KindE0ELNS_15FloatRoundStyleE2ESH_EENS1_15EpilogueDefaultEEEEEvvEEEEvNT_6ParamsE)
        /*0008*/ 	.word	0x000000a8


	//----- nvinfo : EIATTR_FRAME_SIZE
	.align		4
.L_12:
        /*000c*/ 	.byte	0x04, 0x11
        /*000e*/ 	.short	(.L_14 - .L_13)
	.align		4
.L_13:
        /*0010*/ 	.word	index@(_ZN7cutlass13device_kernelINS_4gemm6kernel13GemmUniversalIN4cute5tupleIJiiiiEEENS1_10collective13CollectiveMmaINS1_37MainloopSm90TmaGmmaWarpSpecializedFP8ILi4ENS5_IJNS4_1CILi1EEESB_SB_EEENS1_35KernelTmaWarpSpecializedCooperativeEEENS5_IJNSA_ILi128EEESF_SF_EEENS_12float_e5m2_tENS5_IJlSB_lEEESH_SI_NS4_8TiledMMAINS4_8MMA_AtomIJNS4_4SM904GMMA31MMA_64x128x32_F32E5M2E5M2_SS_TNILNSM_7ScaleInE1ELSO_1EEEEEENS4_6LayoutINS5_IJNSA_ILi2EEESB_SB_EEENS5_IJSB_NSA_ILi0EEESU_EEEEENS5_IJNS4_10UnderscoreESX_SX_EEEEENS4_13SM90_TMA_LOADENS4_14ComposedLayoutINS4_7SwizzleILi3ELi4ELi3EEENS4_18smem_ptr_flag_bitsILi8EEENSR_INS5_IJNSA_ILi8EEESF_EEENS5_IJSF_SB_EEEEEEEvNS4_8identityES10_S1A_vS1B_EENS_8epilogue10collective6detail29Sm90TmaWarpSpecializedAdapterINS1E_15DefaultEpilogueISH_SI_SI_NS1D_6thread17LinearCombinationISH_Li1EffLNS1I_9ScaleType4KindE0ELNS_15FloatRoundStyleE2ESH_EENS1_15EpilogueDefaultEEEEEvvEEEEvNT_6ParamsE)
        /*0014*/ 	.word	0x00000000


	//----- nvinfo : EIATTR_MIN_STACK_SIZE
	.align		4
.L_14:
        /*0018*/ 	.byte	0x04, 0x12
        /*001a*/ 	.short	(.L_16 - .L_15)
	.align		4
.L_15:
        /*001c*/ 	.word	index@(_ZN7cutlass13device_kernelINS_4gemm6kernel13GemmUniversalIN4cute5tupleIJiiiiEEENS1_10collective13CollectiveMmaINS1_37MainloopSm90TmaGmmaWarpSpecializedFP8ILi4ENS5_IJNS4_1CILi1EEESB_SB_EEENS1_35KernelTmaWarpSpecializedCooperativeEEENS5_IJNSA_ILi128EEESF_SF_EEENS_12float_e5m2_tENS5_IJlSB_lEEESH_SI_NS4_8TiledMMAINS4_8MMA_AtomIJNS4_4SM904GMMA31MMA_64x128x32_F32E5M2E5M2_SS_TNILNSM_7ScaleInE1ELSO_1EEEEEENS4_6LayoutINS5_IJNSA_ILi2EEESB_SB_EEENS5_IJSB_NSA_ILi0EEESU_EEEEENS5_IJNS4_10UnderscoreESX_SX_EEEEENS4_13SM90_TMA_LOADENS4_14ComposedLayoutINS4_7SwizzleILi3ELi4ELi3EEENS4_18smem_ptr_flag_bitsILi8EEENSR_INS5_IJNSA_ILi8EEESF_EEENS5_IJSF_SB_EEEEEEEvNS4_8identityES10_S1A_vS1B_EENS_8epilogue10collective6detail29Sm90TmaWarpSpecializedAdapterINS1E_15DefaultEpilogueISH_SI_SI_NS1D_6thread17LinearCombinationISH_Li1EffLNS1I_9ScaleType4KindE0ELNS_15FloatRoundStyleE2ESH_EENS1_15EpilogueDefaultEEEEEvvEEEEvNT_6ParamsE)
        /*0020*/ 	.word	0x00000000
.L_16:


//--------------------- .nv.compat                --------------------------
	.section	.nv.compat,"",@"SHT_CUDA_COMPAT_INFO"
	.align	4
        /*0000*/ 	.byte	0x02, 0x09, 0x01, 0x00, 0x02, 0x02, 0x04, 0x00, 0x02, 0x05, 0x05, 0x00, 0x03, 0x07, 0x01, 0x01
        /*0010*/ 	.byte	0x02, 0x03, 0x01, 0x00, 0x02, 0x06, 0x01, 0x00, 0x04, 0x0b, 0x08, 0x00, 0x00, 0x00, 0x00, 0x00
        /*0020*/ 	.byte	0x00, 0x00, 0x00, 0x00


//--------------------- .nv.info._ZN7cutlass13device_kernelINS_4gemm6kernel13GemmUniversalIN4cute5tupleIJiiiiEEENS1_10collective13CollectiveMmaINS1_37MainloopSm90TmaGmmaWarpSpecializedFP8ILi4ENS5_IJNS4_1CILi1EEESB_SB_EEENS1_35KernelTmaWarpSpecializedCooperativeEEENS5_IJNSA_ILi128EEESF_SF_EEENS_12float_e5m2_tENS5_IJlSB_lEEESH_SI_NS4_8TiledMMAINS4_8MMA_AtomIJNS4_4SM904GMMA31MMA_64x128x32_F32E5M2E5M2_SS_TNILNSM_7ScaleInE1ELSO_1EEEEEENS4_6LayoutINS5_IJNSA_ILi2EEESB_SB_EEENS5_IJSB_NSA_ILi0EEESU_EEEEENS5_IJNS4_10UnderscoreESX_SX_EEEEENS4_13SM90_TMA_LOADENS4_14ComposedLayoutINS4_7SwizzleILi3ELi4ELi3EEENS4_18smem_ptr_flag_bitsILi8EEENSR_INS5_IJNSA_ILi8EEESF_EEENS5_IJSF_SB_EEEEEEEvNS4_8identityES10_S1A_vS1B_EENS_8epilogue10collective6detail29Sm90TmaWarpSpecializedAdapterINS1E_15DefaultEpilogueISH_SI_SI_NS1D_6thread17LinearCombinationISH_Li1EffLNS1I_9ScaleType4KindE0ELNS_15FloatRoundStyleE2ESH_EENS1_15EpilogueDefaultEEEEEvvEEEEvNT_6ParamsE --------------------------
	.section	.nv.info._ZN7cutlass13device_kernelINS_4gemm6kernel13GemmUniversalIN4cute5tupleIJiiiiEEENS1_10collective13CollectiveMmaINS1_37MainloopSm90TmaGmmaWarpSpecializedFP8ILi4ENS5_IJNS4_1CILi1EEESB_SB_EEENS1_35KernelTmaWarpSpecializedCooperativeEEENS5_IJNSA_ILi128EEESF_SF_EEENS_12float_e5m2_tENS5_IJlSB_lEEESH_SI_NS4_8TiledMMAINS4_8MMA_AtomIJNS4_4SM904GMMA31MMA_64x128x32_F32E5M2E5M2_SS_TNILNSM_7ScaleInE1ELSO_1EEEEEENS4_6LayoutINS5_IJNSA_ILi2EEESB_SB_EEENS5_IJSB_NSA_ILi0EEESU_EEEEENS5_IJNS4_10UnderscoreESX_SX_EEEEENS4_13SM90_TMA_LOADENS4_14ComposedLayoutINS4_7SwizzleILi3ELi4ELi3EEENS4_18smem_ptr_flag_bitsILi8EEENSR_INS5_IJNSA_ILi8EEESF_EEENS5_IJSF_SB_EEEEEEEvNS4_8identityES10_S1A_vS1B_EENS_8epilogue10collective6detail29Sm90TmaWarpSpecializedAdapterINS1E_15DefaultEpilogueISH_SI_SI_NS1D_6thread17LinearCombinationISH_Li1EffLNS1I_9ScaleType4KindE0ELNS_15FloatRoundStyleE2ESH_EENS1_15EpilogueDefaultEEEEEvvEEEEvNT_6ParamsE,"",@"SHT_CUDA_INFO"
	.sectionflags	@""
	.align	4


	//----- nvinfo : EIATTR_CUDA_API_VERSION
	.align		4
        /*0000*/ 	.byte	0x04, 0x37
        /*0002*/ 	.short	(.L_18 - .L_17)
.L_17:
        /*0004*/ 	.word	0x00000082


	//----- nvinfo : EIATTR_KPARAM_INFO
	.align		4
.L_18:
        /*0008*/ 	.byte	0x04, 0x17
        /*000a*/ 	.short	(.L_20 - .L_19)
.L_19:
        /*000c*/ 	.word	0x00000000
        /*0010*/ 	.short	0x0000
        /*0012*/ 	.short	0x0070
        /*0014*/ 	.byte	0x00, 0xf0, 0x01, 0x10


	//----- nvinfo : EIATTR_SPARSE_MMA_MASK
	.align		4
.L_20:
        /*0018*/ 	.byte	0x03, 0x50
        /*001a*/ 	.short	0x0000


	//----- nvinfo : EIATTR_MAXREG_COUNT
	.align		4
        /*001c*/ 	.byte	0x03, 0x1b
        /*001e*/ 	.short	0x00a8


	//----- nvinfo : EIATTR_NUM_BARRIERS
	.align		4
        /*0020*/ 	.byte	0x02, 0x4c
        /*0022*/ 	.byte	0x01
	.zero		1


	//----- nvinfo : EIATTR_MERCURY_ISA_VERSION
	.align		4
        /*0024*/ 	.byte	0x03, 0x5f
        /*0026*/ 	.short	0x0101


	//----- nvinfo : EIATTR_INT_WARP_WIDE_INSTR_OFFSETS
	.align		4
        /*0028*/ 	.byte	0x04, 0x31
        /*002a*/ 	.short	(.L_22 - .L_21)


	//   ....[0]....
.L_21:
        /*002c*/ 	.word	0x000003d0


	//   ....[1]....
        /*0030*/ 	.word	0x000003e0


	//   ....[2]....
        /*0034*/ 	.word	0x000004d0


	//----- nvinfo : EIATTR_COOP_GROUP_MASK_REGIDS
	.align		4
.L_22:
        /*0038*/ 	.byte	0x04, 0x29
        /*003a*/ 	.short	(.L_24 - .L_23)


	//   ....[0]....
.L_23:
        /*003c*/ 	.word	0xffffffff


	//   ....[1]....
        /*0040*/ 	.word	0xffffffff


	//   ....[2]....
        /*0044*/ 	.word	0xffffffff


	//   ....[3]....
        /*0048*/ 	.word	0xffffffff


	//   ....[4]....
        /*004c*/ 	.word	0xffffffff


	//----- nvinfo : EIATTR_COOP_GROUP_INSTR_OFFSETS
	.align		4
.L_24:
        /*0050*/ 	.byte	0x04, 0x28
        /*0052*/ 	.short	(.L_26 - .L_25)


	//   ....[0]....
.L_25:
        /*0054*/ 	.word	0x00000060


	//   ....[1]....
        /*0058*/ 	.word	0x00000070


	//   ....[2]....
        /*005c*/ 	.word	0x00000130


	//   ....[3]....
        /*0060*/ 	.word	0x000002c0


	//   ....[4]....
        /*0064*/ 	.word	0x00000fc0


	//----- nvinfo : EIATTR_REG_RECONFIG
	.align		4
.L_26:
        /*0068*/ 	.byte	0x01, 0x54
	.zero		2


	//----- nvinfo : EIATTR_MBARRIER_INSTR_OFFSETS
	.align		4
        /*006c*/ 	.byte	0x04, 0x39
        /*006e*/ 	.short	(.L_28 - .L_27)


	//   ....[0]....
.L_27:
        /*0070*/ 	.word	0x00000230
        /*0074*/ 	.word	0x000000ff
        /*0078*/ 	.word	0x00000000
        /*007c*/ 	.short	0x0100
        /*007e*/ 	.byte	0x08
	.zero		1


	//   ....[1]....
        /*0080*/ 	.word	0x00000240
        /*0084*/ 	.word	0x000000ff
        /*0088*/ 	.word	0x00000020
        /*008c*/ 	.short	0x0100
        /*008e*/ 	.byte	0x08
	.zero		1


	//   ....[2]....
        /*0090*/ 	.word	0x00000250
        /*0094*/ 	.word	0x000000ff
        /*0098*/ 	.word	0x00000008
        /*009c*/ 	.short	0x0100
        /*009e*/ 	.byte	0x08
	.zero		1


	//   ....[3]....
        /*00a0*/ 	.word	0x00000260
        /*00a4*/ 	.word	0x000000ff
        /*00a8*/ 	.word	0x00000028
        /*00ac*/ 	.short	0x0100
        /*00ae*/ 	.byte	0x08
	.zero		1


	//   ....[4]....
        /*00b0*/ 	.word	0x00000270
        /*00b4*/ 	.word	0x000000ff
        /*00b8*/ 	.word	0x00000010
        /*00bc*/ 	.short	0x0100
        /*00be*/ 	.byte	0x08
	.zero		1


	//   ....[5]....
        /*00c0*/ 	.word	0x00000280
        /*00c4*/ 	.word	0x000000ff
        /*00c8*/ 	.word	0x00000030
        /*00cc*/ 	.short	0x0100
        /*00ce*/ 	.byte	0x08
	.zero		1


	//   ....[6]....
        /*00d0*/ 	.word	0x00000290
        /*00d4*/ 	.word	0x000000ff
        /*00d8*/ 	.word	0x00000018
        /*00dc*/ 	.short	0x0100
        /*00de*/ 	.byte	0x08
	.zero		1


	//   ....[7]....
        /*00e0*/ 	.word	0x000002a0
        /*00e4*/ 	.word	0x000000ff
        /*00e8*/ 	.word	0x00000038
        /*00ec*/ 	.short	0x0100
        /*00ee*/ 	.byte	0x08
	.zero		1


	//   ....[8]....
        /*00f0*/ 	.word	0x00000520
        /*00f4*/ 	.word	0x000000ff
        /*00f8*/ 	.word	0x00000050
        /*00fc*/ 	.short	0x0100
        /*00fe*/ 	.byte	0x06
	.zero		1


	//   ....[9]....
        /*0100*/ 	.word	0x00000580
        /*0104*/ 	.word	0x000000ff
        /*0108*/ 	.word	0x00000058
        /*010c*/ 	.short	0x0100
        /*010e*/ 	.byte	0x06
	.zero		1


	//   ....[10]....
        /*0110*/ 	.word	0x000014f0
        /*0114*/ 	.word	0x000000ff
        /*0118*/ 	.word	0x00000000
        /*011c*/ 	.short	0x010a
        /*011e*/ 	.byte	0x06
	.zero		1


	//   ....[11]....
        /*0120*/ 	.word	0x00001530
        /*0124*/ 	.word	0x000000ff
        /*0128*/ 	.word	0x00000000
        /*012c*/ 	.short	0x010a
        /*012e*/ 	.byte	0x06
	.zero		1


	//   ....[12]....
        /*0130*/ 	.word	0x00001f20
        /*0134*/ 	.word	0x000000ff
        /*0138*/ 	.word	0x00000000
        /*013c*/ 	.short	0x010a
        /*013e*/ 	.byte	0x0c
	.zero		1


	//   ....[13]....
        /*0140*/ 	.word	0x00001f60
        /*0144*/ 	.word	0x000000ff
        /*0148*/ 	.word	0x00000000
        /*014c*/ 	.short	0x010a
        /*014e*/ 	.byte	0x0c
	.zero		1


	//   ....[14]....
        /*0150*/ 	.word	0x00002650
        /*0154*/ 	.word	0x000000ff
        /*0158*/ 	.word	0x00000000
        /*015c*/ 	.short	0x0101
        /*015e*/ 	.byte	0x08
	.zero		1


	//   ....[15]....
        /*0160*/ 	.word	0x00002c80
        /*0164*/ 	.word	0x000000ff
        /*0168*/ 	.word	0x00000000
        /*016c*/ 	.short	0x0101
        /*016e*/ 	.byte	0x06
	.zero		1


	//   ....[16]....
        /*0170*/ 	.word	0x00008620
        /*0174*/ 	.word	0x00000012
        /*0178*/ 	.word	0x00000020
        /*017c*/ 	.short	0x010a
        /*017e*/ 	.byte	0x3f
	.zero		1


	//   ....[17]....
        /*0180*/ 	.word	0x000089d0
        /*0184*/ 	.word	0x00000006
        /*0188*/ 	.word	0x00000058
        /*018c*/ 	.short	0x0101
        /*018e*/ 	.byte	0x3f
	.zero		1


	//   ....[18]....
        /*0190*/ 	.word	0x000090c0
        /*0194*/ 	.word	0x00000007
        /*0198*/ 	.word	0x00000000
        /*019c*/ 	.short	0x010a
        /*019e*/ 	.byte	0x3f
	.zero		1


	//   ....[19]....
        /*01a0*/ 	.word	0x00009140
        /*01a4*/ 	.word	0x00000009
        /*01a8*/ 	.word	0x00000000
        /*01ac*/ 	.short	0x010a
        /*01ae*/ 	.byte	0x3f
	.zero		1


	//   ....[20]....
        /*01b0*/ 	.word	0x000091d0
        /*01b4*/ 	.word	0x00000006
        /*01b8*/ 	.word	0x00000000
        /*01bc*/ 	.short	0x010a
        /*01be*/ 	.byte	0x3f
	.zero		1


	//   ....[21]....
        /*01c0*/ 	.word	0x00009260
        /*01c4*/ 	.word	0x00000003
        /*01c8*/ 	.word	0x00000000
        /*01cc*/ 	.short	0x010a
        /*01ce*/ 	.byte	0x3f
	.zero		1


	//   ....[22]....
        /*01d0*/ 	.word	0x000092d0
        /*01d4*/ 	.word	0x0000000b
        /*01d8*/ 	.word	0x00000000
        /*01dc*/ 	.short	0x010a
        /*01de*/ 	.byte	0x3f
	.zero		1


	//   ....[23]....
        /*01e0*/ 	.word	0x00009330
        /*01e4*/ 	.word	0x0000008c
        /*01e8*/ 	.word	0x00000000
        /*01ec*/ 	.short	0x010a
        /*01ee*/ 	.byte	0x3f
	.zero		1


	//   ....[24]....
        /*01f0*/ 	.word	0x00009400
        /*01f4*/ 	.word	0x00000012
        /*01f8*/ 	.word	0x00000020
        /*01fc*/ 	.short	0x010a
        /*01fe*/ 	.byte	0x3f
	.zero		1


	//   ....[25]....
        /*0200*/ 	.word	0x000094e0
        /*0204*/ 	.word	0x00000007
        /*0208*/ 	.word	0x00000000
        /*020c*/ 	.short	0x010a
        /*020e*/ 	.byte	0x3f
	.zero		1


	//   ....[26]....
        /*0210*/ 	.word	0x00009530
        /*0214*/ 	.word	0x00000009
        /*0218*/ 	.word	0x00000000
        /*021c*/ 	.short	0x010a
        /*021e*/ 	.byte	0x3f
	.zero		1


	//   ....[27]....
        /*0220*/ 	.word	0x00009580
        /*0224*/ 	.word	0x00000006
        /*0228*/ 	.word	0x00000000
        /*022c*/ 	.short	0x010a
        /*022e*/ 	.byte	0x3f
	.zero		1


	//----- nvinfo : EIATTR_NUM_MBARRIERS
	.align		4
.L_28:
        /*0230*/ 	.byte	0x03, 0x38
        /*0232*/ 	.short	0x000a


	//----- nvinfo : EIATTR_EXIT_INSTR_OFFSETS
	.align		4
        /*0234*/ 	.byte	0x04, 0x1c
        /*0236*/ 	.short	(.L_30 - .L_29)


	//   ....[0]....
.L_29:
        /*0238*/ 	.word	0x000005d0


	//   ....[1]....
        /*023c*/ 	.word	0x00000e90


	//   ....[2]....
        /*0240*/ 	.word	0x00007c90


	//   ....[3]....
        /*0244*/ 	.word	0x000082c0


	//   ....[4]....
        /*0248*/ 	.word	0x000092b0


	//----- nvinfo : EIATTR_MAX_THREADS
	.align		4
.L_30:
        /*024c*/ 	.byte	0x04, 0x05
        /*024e*/ 	.short	(.L_32 - .L_31)
.L_31:
        /*0250*/ 	.word	0x00000180
        /*0254*/ 	.word	0x00000001
        /*0258*/ 	.word	0x00000001


	//----- nvinfo : EIATTR_CRS_STACK_SIZE
	.align		4
.L_32:
        /*025c*/ 	.byte	0x04, 0x1e
        /*025e*/ 	.short	(.L_34 - .L_33)
.L_33:
        /*0260*/ 	.word	0x00000000


	//----- nvinfo : EIATTR_CBANK_PARAM_SIZE
	.align		4
.L_34:
        /*0264*/ 	.byte	0x03, 0x19
        /*0266*/ 	.short	0x0470


	//----- nvinfo : EIATTR_PARAM_CBANK
	.align		4
        /*0268*/ 	.byte	0x04, 0x0a
        /*026a*/ 	.short	(.L_36 - .L_35)
	.align		4
.L_35:
        /*026c*/ 	.word	index@(.nv.constant0._ZN7cutlass13device_kernelINS_4gemm6kernel13GemmUniversalIN4cute5tupleIJiiiiEEENS1_10collective13CollectiveMmaINS1_37MainloopSm90TmaGmmaWarpSpecializedFP8ILi4ENS5_IJNS4_1CILi1EEESB_SB_EEENS1_35KernelTmaWarpSpecializedCooperativeEEENS5_IJNSA_ILi128EEESF_SF_EEENS_12float_e5m2_tENS5_IJlSB_lEEESH_SI_NS4_8TiledMMAINS4_8MMA_AtomIJNS4_4SM904GMMA31MMA_64x128x32_F32E5M2E5M2_SS_TNILNSM_7ScaleInE1ELSO_1EEEEEENS4_6LayoutINS5_IJNSA_ILi2EEESB_SB_EEENS5_IJSB_NSA_ILi0EEESU_EEEEENS5_IJNS4_10UnderscoreESX_SX_EEEEENS4_13SM90_TMA_LOADENS4_14ComposedLayoutINS4_7SwizzleILi3ELi4ELi3EEENS4_18smem_ptr_flag_bitsILi8EEENSR_INS5_IJNSA_ILi8EEESF_EEENS5_IJSF_SB_EEEEEEEvNS4_8identityES10_S1A_vS1B_EENS_8epilogue10collective6detail29Sm90TmaWarpSpecializedAdapterINS1E_15DefaultEpilogueISH_SI_SI_NS1D_6thread17LinearCombinationISH_Li1EffLNS1I_9ScaleType4KindE0ELNS_15FloatRoundStyleE2ESH_EENS1_15EpilogueDefaultEEEEEvvEEEEvNT_6ParamsE)
        /*0270*/ 	.short	0x0210
        /*0272*/ 	.short	0x0470


	//----- nvinfo : EIATTR_SW_WAR
	.align		4
.L_36:
        /*0274*/ 	.byte	0x04, 0x36
        /*0276*/ 	.short	(.L_38 - .L_37)
.L_37:
        /*0278*/ 	.word	0x00000008
.L_38:


//--------------------- .nv.callgraph             --------------------------
	.section	.nv.callgraph,"",@"SHT_CUDA_CALLGRAPH"
	.align	4
	.sectionentsize	8
	.align		4
        /*0000*/ 	.word	0x00000000
	.align		4
        /*0004*/ 	.word	0xffffffff
	.align		4
        /*0008*/ 	.word	0x00000000
	.align		4
        /*000c*/ 	.word	0xfffffffe
	.align		4
        /*0010*/ 	.word	0x00000000
	.align		4
        /*0014*/ 	.word	0xfffffffd
	.align		4
        /*0018*/ 	.word	0x00000000
	.align		4
        /*001c*/ 	.word	0xfffffffc


//--------------------- .nv.constant4             --------------------------
	.section	.nv.constant4,"a",@progbits
	.align	8
	.align		8
.nv.constant4:
        /*0000*/ 	.dword	_ZN40_INTERNAL_e4de2822_4_k_cu_b6fb4ee6_298704cuda3std3__45__cpo5beginE
	.align		8
        /*0008*/ 	.dword	_ZN40_INTERNAL_e4de2822_4_k_cu_b6fb4ee6_298704cuda3std3__45__cpo3endE
	.align		8
        /*0010*/ 	.dword	_ZN40_INTERNAL_e4de2822_4_k_cu_b6fb4ee6_298704cuda3std3__45__cpo6cbeginE
	.align		8
        /*0018*/ 	.dword	_ZN40_INTERNAL_e4de2822_4_k_cu_b6fb4ee6_298704cuda3std3__45__cpo4cendE
	.align		8
        /*0020*/ 	.dword	_ZN40_INTERNAL_e4de2822_4_k_cu_b6fb4ee6_298704cuda3std3__442_GLOBAL__N__e4de2822_4_k_cu_b6fb4ee6_298706ignoreE
	.align		8
        /*0028*/ 	.dword	_ZN40_INTERNAL_e4de2822_4_k_cu_b6fb4ee6_298704cuda3std3__419piecewise_constructE
	.align		8
        /*0030*/ 	.dword	_ZN40_INTERNAL_e4de2822_4_k_cu_b6fb4ee6_298704cuda3std3__48in_placeE
	.align		8
        /*0038*/ 	.dword	_ZN40_INTERNAL_e4de2822_4_k_cu_b6fb4ee6_298704cuda3std6ranges3__45__cpo4swapE
	.align		8
        /*0040*/ 	.dword	_ZN40_INTERNAL_e4de2822_4_k_cu_b6fb4ee6_298704cuda3std6ranges3__45__cpo9iter_moveE
	.align		8
        /*0048*/ 	.dword	_ZN40_INTERNAL_e4de2822_4_k_cu_b6fb4ee6_298704cute7productE
	.align		8
        /*0050*/ 	.dword	_ZN40_INTERNAL_e4de2822_4_k_cu_b6fb4ee6_298704cute1_E


//--------------------- .text._ZN7cutlass13device_kernelINS_4gemm6kernel13GemmUniversalIN4cute5tupleIJiiiiEEENS1_10collective13CollectiveMmaINS1_37MainloopSm90TmaGmmaWarpSpecializedFP8ILi4ENS5_IJNS4_1CILi1EEESB_SB_EEENS1_35KernelTmaWarpSpecializedCooperativeEEENS5_IJNSA_ILi128EEESF_SF_EEENS_12float_e5m2_tENS5_IJlSB_lEEESH_SI_NS4_8TiledMMAINS4_8MMA_AtomIJNS4_4SM904GMMA31MMA_64x128x32_F32E5M2E5M2_SS_TNILNSM_7ScaleInE1ELSO_1EEEEEENS4_6LayoutINS5_IJNSA_ILi2EEESB_SB_EEENS5_IJSB_NSA_ILi0EEESU_EEEEENS5_IJNS4_10UnderscoreESX_SX_EEEEENS4_13SM90_TMA_LOADENS4_14ComposedLayoutINS4_7SwizzleILi3ELi4ELi3EEENS4_18smem_ptr_flag_bitsILi8EEENSR_INS5_IJNSA_ILi8EEESF_EEENS5_IJSF_SB_EEEEEEEvNS4_8identityES10_S1A_vS1B_EENS_8epilogue10collective6detail29Sm90TmaWarpSpecializedAdapterINS1E_15DefaultEpilogueISH_SI_SI_NS1D_6thread17LinearCombinationISH_Li1EffLNS1I_9ScaleType4KindE0ELNS_15FloatRoundStyleE2ESH_EENS1_15EpilogueDefaultEEEEEvvEEEEvNT_6ParamsE --------------------------
	.section	.text._ZN7cutlass13device_kernelINS_4gemm6kernel13GemmUniversalIN4cute5tupleIJiiiiEEENS1_10collective13CollectiveMmaINS1_37MainloopSm90TmaGmmaWarpSpecializedFP8ILi4ENS5_IJNS4_1CILi1EEESB_SB_EEENS1_35KernelTmaWarpSpecializedCooperativeEEENS5_IJNSA_ILi128EEESF_SF_EEENS_12float_e5m2_tENS5_IJlSB_lEEESH_SI_NS4_8TiledMMAINS4_8MMA_AtomIJNS4_4SM904GMMA31MMA_64x128x32_F32E5M2E5M2_SS_TNILNSM_7ScaleInE1ELSO_1EEEEEENS4_6LayoutINS5_IJNSA_ILi2EEESB_SB_EEENS5_IJSB_NSA_ILi0EEESU_EEEEENS5_IJNS4_10UnderscoreESX_SX_EEEEENS4_13SM90_TMA_LOADENS4_14ComposedLayoutINS4_7SwizzleILi3ELi4ELi3EEENS4_18smem_ptr_flag_bitsILi8EEENSR_INS5_IJNSA_ILi8EEESF_EEENS5_IJSF_SB_EEEEEEEvNS4_8identityES10_S1A_vS1B_EENS_8epilogue10collective6detail29Sm90TmaWarpSpecializedAdapterINS1E_15DefaultEpilogueISH_SI_SI_NS1D_6thread17LinearCombinationISH_Li1EffLNS1I_9ScaleType4KindE0ELNS_15FloatRoundStyleE2ESH_EENS1_15EpilogueDefaultEEEEEvvEEEEvNT_6ParamsE,"ax",@progbits
	.align	128
.text._ZN7cutlass13device_kernelINS_4gemm6kernel13GemmUniversalIN4cute5tupleIJiiiiEEENS1_10collective13CollectiveMmaINS1_37MainloopSm90TmaGmmaWarpSpecializedFP8ILi4ENS5_IJNS4_1CILi1EEESB_SB_EEENS1_35KernelTmaWarpSpecializedCooperativeEEENS5_IJNSA_ILi128EEESF_SF_EEENS_12float_e5m2_tENS5_IJlSB_lEEESH_SI_NS4_8TiledMMAINS4_8MMA_AtomIJNS4_4SM904GMMA31MMA_64x128x32_F32E5M2E5M2_SS_TNILNSM_7ScaleInE1ELSO_1EEEEEENS4_6LayoutINS5_IJNSA_ILi2EEESB_SB_EEENS5_IJSB_NSA_ILi0EEESU_EEEEENS5_IJNS4_10UnderscoreESX_SX_EEEEENS4_13SM90_TMA_LOADENS4_14ComposedLayoutINS4_7SwizzleILi3ELi4ELi3EEENS4_18smem_ptr_flag_bitsILi8EEENSR_INS5_IJNSA_ILi8EEESF_EEENS5_IJSF_SB_EEEEEEEvNS4_8identityES10_S1A_vS1B_EENS_8epilogue10collective6detail29Sm90TmaWarpSpecializedAdapterINS1E_15DefaultEpilogueISH_SI_SI_NS1D_6thread17LinearCombinationISH_Li1EffLNS1I_9ScaleType4KindE0ELNS_15FloatRoundStyleE2ESH_EENS1_15EpilogueDefaultEEEEEvvEEEEvNT_6ParamsE:
        .type           _ZN7cutlass13device_kernelINS_4gemm6kernel13GemmUniversalIN4cute5tupleIJiiiiEEENS1_10collective13CollectiveMmaINS1_37MainloopSm90TmaGmmaWarpSpecializedFP8ILi4ENS5_IJNS4_1CILi1EEESB_SB_EEENS1_35KernelTmaWarpSpecializedCooperativeEEENS5_IJNSA_ILi128EEESF_SF_EEENS_12float_e5m2_tENS5_IJlSB_lEEESH_SI_NS4_8TiledMMAINS4_8MMA_AtomIJNS4_4SM904GMMA31MMA_64x128x32_F32E5M2E5M2_SS_TNILNSM_7ScaleInE1ELSO_1EEEEEENS4_6LayoutINS5_IJNSA_ILi2EEESB_SB_EEENS5_IJSB_NSA_ILi0EEESU_EEEEENS5_IJNS4_10UnderscoreESX_SX_EEEEENS4_13SM90_TMA_LOADENS4_14ComposedLayoutINS4_7SwizzleILi3ELi4ELi3EEENS4_18smem_ptr_flag_bitsILi8EEENSR_INS5_IJNSA_ILi8EEESF_EEENS5_IJSF_SB_EEEEEEEvNS4_8identityES10_S1A_vS1B_EENS_8epilogue10collective6detail29Sm90TmaWarpSpecializedAdapterINS1E_15DefaultEpilogueISH_SI_SI_NS1D_6thread17LinearCombinationISH_Li1EffLNS1I_9ScaleType4KindE0ELNS_15FloatRoundStyleE2ESH_EENS1_15EpilogueDefaultEEEEEvvEEEEvNT_6ParamsE,@function
        .size           _ZN7cutlass13device_kernelINS_4gemm6kernel13GemmUniversalIN4cute5tupleIJiiiiEEENS1_10collective13CollectiveMmaINS1_37MainloopSm90TmaGmmaWarpSpecializedFP8ILi4ENS5_IJNS4_1CILi1EEESB_SB_EEENS1_35KernelTmaWarpSpecializedCooperativeEEENS5_IJNSA_ILi128EEESF_SF_EEENS_12float_e5m2_tENS5_IJlSB_lEEESH_SI_NS4_8TiledMMAINS4_8MMA_AtomIJNS4_4SM904GMMA31MMA_64x128x32_F32E5M2E5M2_SS_TNILNSM_7ScaleInE1ELSO_1EEEEEENS4_6LayoutINS5_IJNSA_ILi2EEESB_SB_EEENS5_IJSB_NSA_ILi0EEESU_EEEEENS5_IJNS4_10UnderscoreESX_SX_EEEEENS4_13SM90_TMA_LOADENS4_14ComposedLayoutINS4_7SwizzleILi3ELi4ELi3EEENS4_18smem_ptr_flag_bitsILi8EEENSR_INS5_IJNSA_ILi8EEESF_EEENS5_IJSF_SB_EEEEEEEvNS4_8identityES10_S1A_vS1B_EENS_8epilogue10collective6detail29Sm90TmaWarpSpecializedAdapterINS1E_15DefaultEpilogueISH_SI_SI_NS1D_6thread17LinearCombinationISH_Li1EffLNS1I_9ScaleType4KindE0ELNS_15FloatRoundStyleE2ESH_EENS1_15EpilogueDefaultEEEEEvvEEEEvNT_6ParamsE,(.L_x_201 - _ZN7cutlass13device_kernelINS_4gemm6kernel13GemmUniversalIN4cute5tupleIJiiiiEEENS1_10collective13CollectiveMmaINS1_37MainloopSm90TmaGmmaWarpSpecializedFP8ILi4ENS5_IJNS4_1CILi1EEESB_SB_EEENS1_35KernelTmaWarpSpecializedCooperativeEEENS5_IJNSA_ILi128EEESF_SF_EEENS_12float_e5m2_tENS5_IJlSB_lEEESH_SI_NS4_8TiledMMAINS4_8MMA_AtomIJNS4_4SM904GMMA31MMA_64x128x32_F32E5M2E5M2_SS_TNILNSM_7ScaleInE1ELSO_1EEEEEENS4_6LayoutINS5_IJNSA_ILi2EEESB_SB_EEENS5_IJSB_NSA_ILi0EEESU_EEEEENS5_IJNS4_10UnderscoreESX_SX_EEEEENS4_13SM90_TMA_LOADENS4_14ComposedLayoutINS4_7SwizzleILi3ELi4ELi3EEENS4_18smem_ptr_flag_bitsILi8EEENSR_INS5_IJNSA_ILi8EEESF_EEENS5_IJSF_SB_EEEEEEEvNS4_8identityES10_S1A_vS1B_EENS_8epilogue10collective6detail29Sm90TmaWarpSpecializedAdapterINS1E_15DefaultEpilogueISH_SI_SI_NS1D_6thread17LinearCombinationISH_Li1EffLNS1I_9ScaleType4KindE0ELNS_15FloatRoundStyleE2ESH_EENS1_15EpilogueDefaultEEEEEvvEEEEvNT_6ParamsE)
        .other          _ZN7cutlass13device_kernelINS_4gemm6kernel13GemmUniversalIN4cute5tupleIJiiiiEEENS1_10collective13CollectiveMmaINS1_37MainloopSm90TmaGmmaWarpSpecializedFP8ILi4ENS5_IJNS4_1CILi1EEESB_SB_EEENS1_35KernelTmaWarpSpecializedCooperativeEEENS5_IJNSA_ILi128EEESF_SF_EEENS_12float_e5m2_tENS5_IJlSB_lEEESH_SI_NS4_8TiledMMAINS4_8MMA_AtomIJNS4_4SM904GMMA31MMA_64x128x32_F32E5M2E5M2_SS_TNILNSM_7ScaleInE1ELSO_1EEEEEENS4_6LayoutINS5_IJNSA_ILi2EEESB_SB_EEENS5_IJSB_NSA_ILi0EEESU_EEEEENS5_IJNS4_10UnderscoreESX_SX_EEEEENS4_13SM90_TMA_LOADENS4_14ComposedLayoutINS4_7SwizzleILi3ELi4ELi3EEENS4_18smem_ptr_flag_bitsILi8EEENSR_INS5_IJNSA_ILi8EEESF_EEENS5_IJSF_SB_EEEEEEEvNS4_8identityES10_S1A_vS1B_EENS_8epilogue10collective6detail29Sm90TmaWarpSpecializedAdapterINS1E_15DefaultEpilogueISH_SI_SI_NS1D_6thread17LinearCombinationISH_Li1EffLNS1I_9ScaleType4KindE0ELNS_15FloatRoundStyleE2ESH_EENS1_15EpilogueDefaultEEEEEvvEEEEvNT_6ParamsE,@"STO_CUDA_ENTRY STV_DEFAULT"
_ZN7cutlass13device_kernelINS_4gemm6kernel13GemmUniversalIN4cute5tupleIJiiiiEEENS1_10collective13CollectiveMmaINS1_37MainloopSm90TmaGmmaWarpSpecializedFP8ILi4ENS5_IJNS4_1CILi1EEESB_SB_EEENS1_35KernelTmaWarpSpecializedCooperativeEEENS5_IJNSA_ILi128EEESF_SF_EEENS_12float_e5m2_tENS5_IJlSB_lEEESH_SI_NS4_8TiledMMAINS4_8MMA_AtomIJNS4_4SM904GMMA31MMA_64x128x32_F32E5M2E5M2_SS_TNILNSM_7ScaleInE1ELSO_1EEEEEENS4_6LayoutINS5_IJNSA_ILi2EEESB_SB_EEENS5_IJSB_NSA_ILi0EEESU_EEEEENS5_IJNS4_10UnderscoreESX_SX_EEEEENS4_13SM90_TMA_LOADENS4_14ComposedLayoutINS4_7SwizzleILi3ELi4ELi3EEENS4_18smem_ptr_flag_bitsILi8EEENSR_INS5_IJNSA_ILi8EEESF_EEENS5_IJSF_SB_EEEEEEEvNS4_8identityES10_S1A_vS1B_EENS_8epilogue10collective6detail29Sm90TmaWarpSpecializedAdapterINS1E_15DefaultEpilogueISH_SI_SI_NS1D_6thread17LinearCombinationISH_Li1EffLNS1I_9ScaleType4KindE0ELNS_15FloatRoundStyleE2ESH_EENS1_15EpilogueDefaultEEEEEvvEEEEvNT_6ParamsE:
[----:B------:R-:W-:Y:S01]  /*0000*/  LDC R1, c[0x0][0x28] ;  /* 0x00000a00ff017b82 */ /* 0x000fe20000000800 */
[----:B------:R-:W0:Y:S01]  /*0010*/  S2R R0, SR_TID.X ;  /* 0x0000000000007919 */ /* 0x000e220000002100 */
[----:B------:R-:W-:Y:S01]  /*0020*/  ELECT P0, URZ, PT ;  /* 0x00000000003f782f */ /* 0x000fe20003800000 */
[----:B------:R-:W-:Y:S01]  /*0030*/  BSSY B0, `(.L_x_0) ;  /* 0x000000f000007945 */ /* 0x000fe20003800000 */
[--C-:B0-----:R-:W-:Y:S02]  /*0040*/  SHF.R.U32.HI R2, RZ, 0x5, R0.reuse ;  /* 0x00000005ff027819 */ /* 0x101fe40000011600 */
[----:B------:R-:W-:-:S03]  /*0050*/  SHF.R.U32.HI R3, RZ, 0x7, R0 ;  /* 0x00000007ff037819 */ /* 0x000fc60000011600 */
[----:B------:R-:W0:Y:S04]  /*0060*/  SHFL.IDX PT, R5, R2, RZ, 0x1f ;  /* 0x00001fff02057589 */ /* 0x000e2800000e0000 */
[----:B------:R1:W2:Y:S01]  /*0070*/  SHFL.IDX PT, R6, R3, RZ, 0x1f ;  /* 0x00001fff03067589 */ /* 0x0002a200000e0000 */
[----:B0-----:R-:W-:-:S13]  /*0080*/  ISETP.NE.OR P0, PT, R5, RZ, !P0 ;  /* 0x000000ff0500720c */ /* 0x001fda0004705670 */
[----:B-12---:R-:W-:Y:S05]  /*0090*/  @P0 BRA `(.L_x_1) ;  /* 0x0000000000200947 */ /* 0x006fea0003800000 */
[----:B------:R-:W-:Y:S02]  /*00a0*/  ULDC.64 UR4, c[0x0][0x198] ;  /* 0x0000660000047ab9 */ /* 0x000fe40000000a00 */
[----:B------:R-:W-:Y:S02]  /*00b0*/  UIADD3 UR6, UP0, UR4, 0xf0, URZ ;  /* 0x000000f004067890 */ /* 0x000fe4000ff1e03f */
[----:B------:R-:W-:Y:S02]  /*00c0*/  UIADD3 UR4, UP1, UR4, 0x1f0, URZ ;  /* 0x000001f004047890 */ /* 0x000fe4000ff3e03f */
[----:B------:R-:W-:Y:S02]  /*00d0*/  UIADD3.X UR7, URZ, UR5, URZ, UP0, !UPT ;  /* 0x000000053f077290 */ /* 0x000fe400087fe43f */
[----:B------:R-:W-:-:S07]  /*00e0*/  UIADD3.X UR5, URZ, UR5, URZ, UP1, !UPT ;  /* 0x000000053f057290 */ /* 0x000fce0008ffe43f */
[----:B------:R0:W-:Y:S02]  /*00f0*/  UTMACCTL.PF [UR6] ;  /* 0x00000000060079b9 */ /* 0x0001e40008040000 */
[----:B------:R0:W-:Y:S02]  /*0100*/  UTMACCTL.PF [UR4] ;  /* 0x00000000040079b9 */ /* 0x0001e40008040000 */
[----:B0-----:R-:W-:Y:S01]  /*0110*/  NOP ;  /* 0x0000000000007918 */ /* 0x001fe20000000000 */
.L_x_1:
[----:B------:R-:W-:Y:S05]  /*0120*/  BSYNC B0 ;  /* 0x0000000000007941 */ /* 0x000fea0003800000 */
.L_x_0:
[----:B------:R-:W0:Y:S02]  /*0130*/  SHFL.IDX PT, R3, R2, RZ, 0x1f ;  /* 0x00001fff02037589 */ /* 0x000e2400000e0000 */
[----:B0-----:R-:W-:-:S13]  /*0140*/  ISETP.NE.AND P0, PT, R3, RZ, PT ;  /* 0x000000ff0300720c */ /* 0x001fda0003f05270 */
[----:B------:R-:W-:Y:S05]  /*0150*/  @P0 BRA `(.L_x_2) ;  /* 0x0000000000580947 */ /* 0x000fea0003800000 */
[----:B------:R-:W0:Y:S01]  /*0160*/  S2UR UR8, SR_CgaCtaId ;  /* 0x00000000000879c3 */ /* 0x000e220000008800 */
[----:B------:R-:W-:Y:S01]  /*0170*/  UMOV UR4, 0x400 ;  /* 0x0000040000047882 */ /* 0x000fe20000000000 */
[----:B------:R-:W-:Y:S01]  /*0180*/  UMOV UR5, 0x1 ;  /* 0x0000000100057882 */ /* 0x000fe20000000000 */
[----:B------:R-:W-:Y:S01]  /*0190*/  UMOV UR6, 0x100 ;  /* 0x0000010000067882 */ /* 0x000fe20000000000 */
[----:B------:R-:W-:Y:S01]  /*01a0*/  ELECT P0, URZ, PT ;  /* 0x00000000003f782f */ /* 0x000fe20003800000 */
[----:B------:R-:W-:-:S04]  /*01b0*/  UIADD3 UR6, -UR6, 0x100000, URZ ;  /* 0x0010000006067890 */ /* 0x000fc8000fffe13f */
[----:B------:R-:W-:Y:S02]  /*01c0*/  USHF.L.U32 UR7, UR6, 0xb, URZ ;  /* 0x0000000b06077899 */ /* 0x000fe4000800063f */
[----:B------:R-:W-:Y:S02]  /*01d0*/  USHF.L.U32 UR6, UR6, 0x1, URZ ;  /* 0x0000000106067899 */ /* 0x000fe4000800063f */
[----:B0-----:R-:W-:Y:S02]  /*01e0*/  ULEA UR8, UR8, UR4, 0x18 ;  /* 0x0000000408087291 */ /* 0x001fe4000f8ec03f */
[----:B------:R-:W-:-:S04]  /*01f0*/  UIADD3 UR4, -UR5, 0x100000, URZ ;  /* 0x0010000005047890 */ /* 0x000fc8000fffe13f */
[----:B------:R-:W-:Y:S02]  /*0200*/  USHF.L.U32 UR5, UR4, 0xb, URZ ;  /* 0x0000000b04057899 */ /* 0x000fe4000800063f */
[----:B------:R-:W-:Y:S01]  /*0210*/  USHF.L.U32 UR4, UR4, 0x1, URZ ;  /* 0x0000000104047899 */ /* 0x000fe2000800063f */
[----:B------:R-:W0:Y:S11]  /*0220*/  FENCE.VIEW.ASYNC.S ;  /* 0x00000000000073c6 */ /* 0x000e360000000000 */
[----:B0-----:R0:W1:Y:S01]  /*0230*/  SYNCS.EXCH.64 URZ, [UR8], UR4 ;  /* 0x00000004083f75b2 */ /* 0x0010620008000100 */
[----:B------:R0:W2:Y:S01]  /*0240*/  SYNCS.EXCH.64 URZ, [UR8+0x20], UR6 ;  /* 0x00002006083f75b2 */ /* 0x0000a20008000100 */
[----:B------:R0:W3:Y:S01]  /*0250*/  SYNCS.EXCH.64 URZ, [UR8+0x8], UR4 ;  /* 0x00000804083f75b2 */ /* 0x0000e20008000100 */
[----:B------:R0:W4:Y:S01]  /*0260*/  SYNCS.EXCH.64 URZ, [UR8+0x28], UR6 ;  /* 0x00002806083f75b2 */ /* 0x0001220008000100 */
[----:B------:R0:W0:Y:S01]  /*0270*/  SYNCS.EXCH.64 URZ, [UR8+0x10], UR4 ;  /* 0x00001004083f75b2 */ /* 0x0000220008000100 */
[----:B------:R0:W0:Y:S01]  /*0280*/  SYNCS.EXCH.64 URZ, [UR8+0x30], UR6 ;  /* 0x00003006083f75b2 */ /* 0x0000220008000100 */
[----:B------:R0:W0:Y:S01]  /*0290*/  SYNCS.EXCH.64 URZ, [UR8+0x18], UR4 ;  /* 0x00001804083f75b2 */ /* 0x0000220008000100 */
[----:B------:R0:W0:Y:S01]  /*02a0*/  SYNCS.EXCH.64 URZ, [UR8+0x38], UR6 ;  /* 0x00003806083f75b2 */ /* 0x0000220008000100 */
[----:B------:R-:W-:Y:S01]  /*02b0*/  NOP ;  /* 0x0000000000007918 */ /* 0x000fe20000000000 */
.L_x_2:
[----:B------:R-:W5:Y:S01]  /*02c0*/  SHFL.IDX PT, R2, R2, RZ, 0x1f ;  /* 0x00001fff02027589 */ /* 0x000f6200000e0000 */
[----:B------:R-:W1:Y:S01]  /*02d0*/  LDC R3, c[0x0][0x65c] ;  /* 0x00019700ff037b82 */ /* 0x000e620000000800 */
[----:B------:R-:W-:Y:S02]  /*02e0*/  ELECT P0, URZ, PT ;  /* 0x00000000003f782f */ /* 0x000fe40003800000 */
[----:B------:R-:W-:Y:S01]  /*02f0*/  SHF.R.S32.HI R4, RZ, 0x1f, R5 ;  /* 0x0000001fff047819 */ /* 0x000fe20000011405 */
[----:B------:R-:W2:Y:S01]  /*0300*/  S2R R10, SR_CTAID.Y ;  /* 0x00000000000a7919 */ /* 0x000ea20000002600 */
[----:B0-----:R-:W-:Y:S01]  /*0310*/  UMOV UR4, 0x20 ;  /* 0x0000002000047882 */ /* 0x001fe20000000000 */
[C---:B------:R-:W-:Y:S01]  /*0320*/  ISETP.NE.AND P3, PT, R6.reuse, RZ, PT ;  /* 0x000000ff0600720c */ /* 0x040fe20003f65270 */
[----:B------:R-:W-:Y:S01]  /*0330*/  VIADD R11, R6, 0xffffffff ;  /* 0xffffffff060b7836 */ /* 0x000fe20000000000 */
[----:B------:R-:W0:Y:S01]  /*0340*/  S2R R8, SR_CTAID.X ;  /* 0x0000000000087919 */ /* 0x000e220000002500 */
[----:B------:R-:W-:Y:S01]  /*0350*/  LEA.HI R4, R4, R5, RZ, 0x2 ;  /* 0x0000000504047211 */ /* 0x000fe200078f10ff */
[----:B------:R-:W-:Y:S01]  /*0360*/  NOP ;  /* 0x0000000000007918 */ /* 0x000fe20000000000 */
[----:B------:R-:W-:Y:S01]  /*0370*/  NOP ;  /* 0x0000000000007918 */ /* 0x000fe20000000000 */
[----:B------:R-:W-:-:S02]  /*0380*/  ISETP.GE.U32.AND P1, PT, R11, 0x2, PT ;  /* 0x000000020b00780c */ /* 0x000fc40003f26070 */
[----:B------:R-:W-:-:S05]  /*0390*/  LOP3.LUT R4, R4, 0xfffffffc, RZ, 0xc0, !PT ;  /* 0xfffffffc04047812 */ /* 0x000fca00078ec0ff */
[----:B------:R-:W-:Y:S01]  /*03a0*/  IMAD.IADD R5, R5, 0x1, -R4 ;  /* 0x0000000105057824 */ /* 0x000fe200078e0a04 */
[----:B-----5:R-:W-:Y:S02]  /*03b0*/  ISETP.NE.OR P0, PT, R2, RZ, !P0 ;  /* 0x000000ff0200720c */ /* 0x020fe40004705670 */
[----:B-1----:R-:W-:-:S11]  /*03c0*/  ISETP.NE.AND P2, PT, R3, 0x1, PT ;  /* 0x000000010300780c */ /* 0x002fd60003f45270 */
[----:B------:R-:W-:Y:S01]  /*03d0*/  VOTEU.ALL UP0, P0 ;  /* 0x00000000003f7886 */ /* 0x000fe20000000000 */
[----:B------:R-:W-:Y:S01]  /*03e0*/  VOTEU.ALL UP1, P0 ;  /* 0x00000000003f7886 */ /* 0x000fe20000020000 */
[----:B------:R-:W0:Y:S01]  /*03f0*/  @P2 LDC R9, c[0x0][0x10] ;  /* 0x00000400ff092b82 */ /* 0x000e220000000800 */
[----:B--2---:R-:W-:Y:S02]  /*0400*/  @P2 IMAD.MOV.U32 R2, RZ, RZ, R10 ;  /* 0x000000ffff022224 */ /* 0x004fe400078e000a */
[----:B------:R-:W-:Y:S01]  /*0410*/  @!UP0 UMOV UR6, 0x400 ;  /* 0x0000040000068882 */ /* 0x000fe20000000000 */
[----:B------:R-:W-:-:S04]  /*0420*/  @!UP0 UIADD3 UR4, -UR4, 0x100000, URZ ;  /* 0x0010000004048890 */ /* 0x000fc8000fffe13f */
[----:B------:R-:W-:Y:S02]  /*0430*/  @!UP0 USHF.L.U32 UR5, UR4, 0xb, URZ ;  /* 0x0000000b04058899 */ /* 0x000fe4000800063f */
[----:B------:R-:W-:Y:S01]  /*0440*/  @!UP0 USHF.L.U32 UR4, UR4, 0x1, URZ ;  /* 0x0000000104048899 */ /* 0x000fe2000800063f */
[----:B------:R-:W-:Y:S02]  /*0450*/  @P2 IMAD.MOV.U32 R3, RZ, RZ, RZ ;  /* 0x000000ffff032224 */ /* 0x000fe400078e00ff */
[----:B------:R-:W-:Y:S01]  /*0460*/  @P2 IMAD.MOV.U32 R13, RZ, RZ, RZ ;  /* 0x000000ffff0d2224 */ /* 0x000fe200078e00ff */
[----:B------:R-:W1:Y:S08]  /*0470*/  @!UP0 S2UR UR7, SR_CgaCtaId ;  /* 0x00000000000789c3 */ /* 0x000e700000008800 */
[----:B------:R-:W2:Y:S01]  /*0480*/  @!P2 LDC R7, c[0x0][0xc] ;  /* 0x00000300ff07ab82 */ /* 0x000ea20000000800 */
[----:B0-----:R-:W-:-:S04]  /*0490*/  @P2 IMAD.WIDE.U32 R2, R8, R9, R2 ;  /* 0x0000000908022225 */ /* 0x001fc800078e0002 */
[----:B------:R-:W-:Y:S02]  /*04a0*/  IMAD.MOV.U32 R9, RZ, RZ, RZ ;  /* 0x000000ffff097224 */ /* 0x000fe400078e00ff */
[----:B------:R-:W-:Y:S01]  /*04b0*/  @P2 IMAD.IADD R3, R3, 0x1, R13 ;  /* 0x0000000103032824 */ /* 0x000fe200078e020d */
[----:B-1----:R-:W-:Y:S01]  /*04c0*/  @!UP0 ULEA UR6, UR7, UR6, 0x18 ;  /* 0x0000000607068291 */ /* 0x002fe2000f8ec03f */
[----:B------:R-:W-:Y:S01]  /*04d0*/  VOTEU.ALL UP0, P0 ;  /* 0x00000000003f7886 */ /* 0x000fe20000000000 */
[----:B------:R-:W-:-:S04]  /*04e0*/  ISETP.NE.AND P0, PT, R5, 0x3, PT ;  /* 0x000000030500780c */ /* 0x000fc80003f05270 */
[----:B------:R-:W-:-:S04]  /*04f0*/  ISETP.EQ.OR P0, PT, R5, RZ, !P0 ;  /* 0x000000ff0500720c */ /* 0x000fc80004702670 */
[----:B------:R-:W-:Y:S01]  /*0500*/  ISETP.EQ.AND P0, PT, R6, RZ, P0 ;  /* 0x000000ff0600720c */ /* 0x000fe20000702270 */
[----:B------:R-:W0:Y:S02]  /*0510*/  FENCE.VIEW.ASYNC.S ;  /* 0x00000000000073c6 */ /* 0x000e240000000000 */
[----:B0-----:R0:W3:Y:S01]  /*0520*/  @!UP0 SYNCS.EXCH.64 URZ, [UR6+0x50], UR4 ;  /* 0x00005004063f85b2 */ /* 0x0010e20008000100 */
[----:B--2---:R-:W-:Y:S01]  /*0530*/  @!P2 IMAD.WIDE.U32 R6, R7, R10, R8 ;  /* 0x0000000a0706a225 */ /* 0x004fe200078e0008 */
[----:B------:R-:W-:-:S03]  /*0540*/  SEL R4, RZ, 0x1, !P0 ;  /* 0x00000001ff047807 */ /* 0x000fc60004000000 */
[----:B------:R-:W-:Y:S02]  /*0550*/  @!P2 IMAD.MOV.U32 R2, RZ, RZ, R6 ;  /* 0x000000ffff02a224 */ /* 0x000fe400078e0006 */
[----:B------:R-:W-:Y:S01]  /*0560*/  @!P2 IMAD.MOV.U32 R3, RZ, RZ, R7 ;  /* 0x000000ffff03a224 */ /* 0x000fe200078e0007 */
[----:B------:R-:W-:Y:S01]  /*0570*/  SEL R4, R4, 0x2, P1 ;  /* 0x0000000204047807 */ /* 0x000fe20000800000 */
[----:B------:R0:W3:Y:S01]  /*0580*/  @!UP1 SYNCS.EXCH.64 URZ, [UR6+0x58], UR4 ;  /* 0x00005804063f95b2 */ /* 0x0000e20008000100 */
[----:B------:R-:W-:Y:S01]  /*0590*/  NOP ;  /* 0x0000000000007918 */ /* 0x000fe20000000000 */
[----:B---34-:R-:W-:Y:S06]  /*05a0*/  BAR.SYNC.DEFER_BLOCKING 0x0 ;  /* 0x0000000000007b1d */ /* 0x018fec0000010000 */
[----:B------:R-:W-:Y:S05]  /*05b0*/  @!P3 BRA `(.L_x_3) ;  /* 0x0000007400b8b947 */ /* 0x000fea0003800000 */
[----:B------:R-:W-:-:S13]  /*05c0*/  ISETP.GT.U32.AND P0, PT, R11, 0x1, PT ;  /* 0x000000010b00780c */ /* 0x000fda0003f04070 */
[----:B0-----:R-:W-:Y:S05]  /*05d0*/  @P0 EXIT ;  /* 0x000000000000094d */ /* 0x001fea0003800000 */
[----:B------:R-:W-:Y:S01]  /*05e0*/  ULDC.64 UR4, c[0x0][0x650] ;  /* 0x0001940000047ab9 */ /* 0x000fe20000000a00 */
[----:B------:R-:W-:Y:S01]  /*05f0*/  PRMT R12, RZ, 0x7610, R12 ;  /* 0x00007610ff0c7816 */ /* 0x000fe2000000000c */
[----:B------:R-:W-:Y:S01]  /*0600*/  IMAD.MOV.U32 R7, RZ, RZ, -0x1 ;  /* 0xffffffffff077424 */ /* 0x000fe200078e00ff */
[----:B------:R-:W-:Y:S01]  /*0610*/  ISETP.GE.U32.AND P0, PT, R2, UR4, PT ;  /* 0x0000000402007c0c */ /* 0x000fe2000bf06070 */
[----:B------:R-:W-:Y:S02]  /*0620*/  IMAD.MOV.U32 R6, RZ, RZ, -0x1 ;  /* 0xffffffffff067424 */ /* 0x000fe400078e00ff */
[----:B------:R-:W-:Y:S01]  /*0630*/  IMAD.MOV.U32 R5, RZ, RZ, -0x1 ;  /* 0xffffffffff057424 */ /* 0x000fe200078e00ff */
[----:B------:R-:W-:-:S13]  /*0640*/  ISETP.GE.U32.AND.EX P0, PT, R3, UR5, PT, P0 ;  /* 0x0000000503007c0c */ /* 0x000fda000bf06100 */
[----:B------:R-:W-:Y:S05]  /*0650*/  @P0 BRA `(.L_x_4) ;  /* 0x00000004005c0947 */ /* 0x000fea0003800000 */
[----:B------:R-:W0:Y:S01]  /*0660*/  LDC.64 R16, c[0x0][0x628] ;  /* 0x00018a00ff107b82 */ /* 0x000e220000000a00 */
[----:B------:R-:W-:Y:S02]  /*0670*/  IMAD.MOV.U32 R6, RZ, RZ, R2 ;  /* 0x000000ffff067224 */ /* 0x000fe400078e0002 */
[----:B------:R-:W-:-:S05]  /*0680*/  IMAD.MOV.U32 R7, RZ, RZ, R3 ;  /* 0x000000ffff077224 */ /* 0x000fca00078e0003 */
[----:B------:R-:W1:Y:S08]  /*0690*/  LDC R18, c[0x0][0x630] ;  /* 0x00018c00ff127b82 */ /* 0x000e700000000800 */
[----:B------:R-:W2:Y:S01]  /*06a0*/  LDC.64 R20, c[0x0][0x620] ;  /* 0x00018800ff147b82 */ /* 0x000ea20000000a00 */
[----:B0-----:R-:W-:-:S04]  /*06b0*/  ISETP.NE.U32.AND P0, PT, R16, RZ, PT ;  /* 0x000000ff1000720c */ /* 0x001fc80003f05070 */
[----:B------:R-:W-:-:S13]  /*06c0*/  ISETP.NE.AND.EX P0, PT, R17, RZ, PT, P0 ;  /* 0x000000ff1100720c */ /* 0x000fda0003f05300 */
[----:B-12---:R-:W-:Y:S05]  /*06d0*/  @!P0 BRA `(.L_x_5) ;  /* 0x0000000000288947 */ /* 0x006fea0003800000 */
[----:B------:R-:W0:Y:S02]  /*06e0*/  LDC R5, c[0x0][0x634] ;  /* 0x00018d00ff057b82 */ /* 0x000e240000000800 */
[----:B0-----:R-:W-:-:S05]  /*06f0*/  IADD3 R5, P0, R2, R5, RZ ;  /* 0x0000000502057210 */ /* 0x001fca0007f1e0ff */
[----:B------:R-:W-:-:S04]  /*0700*/  IMAD.X R11, RZ, RZ, R3, P0 ;  /* 0x000000ffff0b7224 */ /* 0x000fc800000e0603 */
[----:B------:R-:W-:-:S04]  /*0710*/  IMAD.WIDE.U32 R6, R11, R16, RZ ;  /* 0x000000100b067225 */ /* 0x000fc800078e00ff */
[----:B------:R-:W-:-:S04]  /*0720*/  IMAD.WIDE.U32 R12, P0, R5, R17, R6 ;  /* 0x00000011050c7225 */ /* 0x000fc80007800006 */
[----:B------:R-:W-:-:S04]  /*0730*/  IMAD.WIDE.U32 R6, R5, R16, RZ ;  /* 0x0000001005067225 */ /* 0x000fc800078e00ff */
[----:B------:R-:W-:Y:S01]  /*0740*/  IMAD.X R15, RZ, RZ, RZ, P0 ;  /* 0x000000ffff0f7224 */ /* 0x000fe200000e06ff */
[----:B------:R-:W-:Y:S01]  /*0750*/  IADD3 RZ, P0, R7, R12, RZ ;  /* 0x0000000c07ff7210 */ /* 0x000fe20007f1e0ff */
[----:B------:R-:W-:-:S04]  /*0760*/  IMAD.MOV.U32 R14, RZ, RZ, R13 ;  /* 0x000000ffff0e7224 */ /* 0x000fc800078e000d */
[----:B------:R-:W-:-:S08]  /*0770*/  IMAD.WIDE.U32.X R6, R11, R17, R14, P0 ;  /* 0x000000110b067225 */ /* 0x000fd000000e040e */
.L_x_5:
[--C-:B------:R-:W-:Y:S01]  /*0780*/  SHF.R.U64 R26, R6, R18, R7.reuse ;  /* 0x00000012061a7219 */ /* 0x100fe20000001207 */
[----:B------:R-:W0:Y:S01]  /*0790*/  LDC.64 R22, c[0x0][0x640] ;  /* 0x00019000ff167b82 */ /* 0x000e220000000a00 */
[----:B------:R-:W-:Y:S01]  /*07a0*/  I2FP.F32.U32 R5, R8 ;  /* 0x0000000800057245 */ /* 0x000fe20000201000 */
[----:B------:R-:W-:Y:S01]  /*07b0*/  ULDC UR4, c[0x0][0x150] ;  /* 0x0000540000047ab9 */ /* 0x000fe20000000800 */
[----:B------:R-:W-:Y:S02]  /*07c0*/  SHF.R.U32.HI R6, RZ, R18, R7 ;  /* 0x00000012ff067219 */ /* 0x000fe40000011607 */
[----:B------:R-:W-:Y:S01]  /*07d0*/  IADD3 R11, P0, RZ, -R26, RZ ;  /* 0x8000001aff0b7210 */ /* 0x000fe20007f1e0ff */
[----:B------:R-:W-:Y:S01]  /*07e0*/  FMUL R5, R5, UR4 ;  /* 0x0000000405057c20 */ /* 0x000fe20008400000 */
[----:B------:R-:W-:Y:S01]  /*07f0*/  ULDC UR4, c[0x0][0x154] ;  /* 0x0000550000047ab9 */ /* 0x000fe20000000800 */
[----:B------:R-:W1:Y:S02]  /*0800*/  LDC R14, c[0x0][0x618] ;  /* 0x00018600ff0e7b82 */ /* 0x000e640000000800 */
[----:B------:R-:W-:-:S02]  /*0810*/  IMAD.X R13, RZ, RZ, ~R6, P0 ;  /* 0x000000ffff0d7224 */ /* 0x000fc400000e0e06 */
[----:B------:R-:W2:Y:S01]  /*0820*/  F2I.U32.TRUNC.NTZ R5, R5 ;  /* 0x0000000500057305 */ /* 0x000ea2000020f000 */
[----:B------:R-:W-:-:S03]  /*0830*/  IMAD.WIDE.U32 R6, R11, R20, R2 ;  /* 0x000000140b067225 */ /* 0x000fc600078e0002 */
[----:B------:R-:W3:Y:S01]  /*0840*/  LDC R9, c[0x0][0x144] ;  /* 0x00005100ff097b82 */ /* 0x000ee20000000800 */
[----:B------:R-:W-:-:S04]  /*0850*/  IMAD R12, R13, R20, RZ ;  /* 0x000000140d0c7224 */ /* 0x000fc800078e02ff */
[----:B------:R-:W-:Y:S02]  /*0860*/  IMAD R11, R11, R21, R12 ;  /* 0x000000150b0b7224 */ /* 0x000fe400078e020c */
[----:B------:R-:W-:Y:S01]  /*0870*/  IMAD.MOV.U32 R12, RZ, RZ, 0x1 ;  /* 0x00000001ff0c7424 */ /* 0x000fe200078e00ff */
[----:B------:R-:W4:Y:S01]  /*0880*/  LDC R18, c[0x0][0x608] ;  /* 0x00018200ff127b82 */ /* 0x000f220000000800 */
[----:B------:R-:W-:Y:S01]  /*0890*/  IMAD.IADD R11, R7, 0x1, R11 ;  /* 0x00000001070b7824 */ /* 0x000fe200078e020b */
[----:B0-----:R-:W-:Y:S01]  /*08a0*/  ISETP.NE.U32.AND P0, PT, R22, RZ, PT ;  /* 0x000000ff1600720c */ /* 0x001fe20003f05070 */
[----:B--2---:R-:W-:-:S03]  /*08b0*/  IMAD.MOV R7, RZ, RZ, -R5 ;  /* 0x000000ffff077224 */ /* 0x004fc600078e0a05 */
[----:B------:R-:W-:Y:S02]  /*08c0*/  ISETP.NE.AND.EX P0, PT, R23, RZ, PT, P0 ;  /* 0x000000ff1700720c */ /* 0x000fe40003f05300 */
[----:B------:R-:W0:Y:S01]  /*08d0*/  LDC R13, c[0x0][0x658] ;  /* 0x00019600ff0d7b82 */ /* 0x000e220000000800 */
[--C-:B-1----:R-:W-:Y:S02]  /*08e0*/  SHF.R.U64 R16, R6, R14, R11.reuse ;  /* 0x0000000e06107219 */ /* 0x102fe4000000120b */
[----:B------:R-:W-:Y:S02]  /*08f0*/  I2FP.F32.U32 R6, R10 ;  /* 0x0000000a00067245 */ /* 0x000fe40000201000 */
[----:B------:R-:W-:-:S03]  /*0900*/  SHF.R.U32.HI R11, RZ, R14, R11 ;  /* 0x0000000eff0b7219 */ /* 0x000fc6000001160b */
[----:B------:R-:W1:Y:S01]  /*0910*/  LDC R17, c[0x0][0x148] ;  /* 0x00005200ff117b82 */ /* 0x000e620000000800 */
[----:B---3--:R-:W-:Y:S02]  /*0920*/  IMAD R5, R9, R7, R8 ;  /* 0x0000000709057224 */ /* 0x008fe400078e0208 */
[----:B------:R-:W-:Y:S01]  /*0930*/  FMUL R7, R6, UR4 ;  /* 0x0000000406077c20 */ /* 0x000fe20008400000 */
[----:B------:R-:W-:-:S03]  /*0940*/  IMAD.MOV.U32 R6, RZ, RZ, -0x1 ;  /* 0xffffffffff067424 */ /* 0x000fc600078e00ff */
[----:B------:R2:W3:Y:S01]  /*0950*/  F2I.U32.TRUNC.NTZ R15, R7 ;  /* 0x00000007000f7305 */ /* 0x0004e2000020f000 */
[----:B------:R-:W1:Y:S01]  /*0960*/  LDC R21, c[0x0][0x600] ;  /* 0x00018000ff157b82 */ /* 0x000e620000000800 */
[-CC-:B----4-:R-:W-:Y:S02]  /*0970*/  SHF.R.U64 R27, R16, R18.reuse, R11.reuse ;  /* 0x00000012101b7219 */ /* 0x190fe4000000120b */
[----:B------:R-:W-:-:S05]  /*0980*/  SHF.R.U32.HI R8, RZ, R18, R11 ;  /* 0x00000012ff087219 */ /* 0x000fca000001160b */
[----:B------:R-:W4:Y:S01]  /*0990*/  LDC R20, c[0x0][0x648] ;  /* 0x00019200ff147b82 */ /* 0x000f220000000800 */
[-CC-:B0-----:R-:W-:Y:S02]  /*09a0*/  SHF.R.U64 R18, R27, R13.reuse, R8.reuse ;  /* 0x0000000d1b127219 */ /* 0x181fe40000001208 */
[-C--:B------:R-:W-:Y:S02]  /*09b0*/  SHF.L.U32 R6, R6, R13.reuse, RZ ;  /* 0x0000000d06067219 */ /* 0x080fe400000006ff */
[-C--:B------:R-:W-:Y:S02]  /*09c0*/  SHF.R.U32.HI R8, RZ, R13.reuse, R8 ;  /* 0x0000000dff087219 */ /* 0x080fe40000011608 */
[----:B------:R-:W-:Y:S01]  /*09d0*/  LOP3.LUT R14, RZ, R6, RZ, 0x33, !PT ;  /* 0x00000006ff0e7212 */ /* 0x000fe200078e33ff */
[----:B------:R-:W0:Y:S01]  /*09e0*/  LDC R25, c[0x0][0x638] ;  /* 0x00018e00ff197b82 */ /* 0x000e220000000800 */
[----:B------:R-:W-:Y:S01]  /*09f0*/  SHF.L.U32 R11, R12, R13, RZ ;  /* 0x0000000d0c0b7219 */ /* 0x000fe200000006ff */
[----:B------:R-:W-:-:S02]  /*0a00*/  IMAD.MOV.U32 R6, RZ, RZ, R18 ;  /* 0x000000ffff067224 */ /* 0x000fc400078e0012 */
[----:B--2---:R-:W-:-:S04]  /*0a10*/  IMAD.MOV.U32 R7, RZ, RZ, R8 ;  /* 0x000000ffff077224 */ /* 0x004fc800078e0008 */
[----:B------:R-:W2:Y:S01]  /*0a20*/  LDC R24, c[0x0][0x610] ;  /* 0x00018400ff187b82 */ /* 0x000ea20000000800 */
[----:B---3--:R-:W-:Y:S05]  /*0a30*/  @!P0 BRA `(.L_x_6) ;  /* 0x0000000000288947 */ /* 0x008fea0003800000 */
[----:B------:R-:W3:Y:S02]  /*0a40*/  LDC R13, c[0x0][0x64c] ;  /* 0x00019300ff0d7b82 */ /* 0x000ee40000000800 */
[----:B---3--:R-:W-:-:S05]  /*0a50*/  IADD3 R13, P0, R18, R13, RZ ;  /* 0x0000000d120d7210 */ /* 0x008fca0007f1e0ff */
        /* <DEDUP_REMOVED lines=8> */
.L_x_6:
[----:B----4-:R-:W-:Y:S01]  /*0ae0*/  SHF.R.U64 R6, R6, R20, R7 ;  /* 0x0000001406067219 */ /* 0x010fe20000001207 */
[----:B-1----:R-:W-:Y:S01]  /*0af0*/  VIADD R7, R21, 0xffffffff ;  /* 0xffffffff15077836 */ /* 0x002fe20000000000 */
[----:B------:R-:W-:Y:S01]  /*0b00*/  LOP3.LUT R14, R27, R14, RZ, 0xc0, !PT ;  /* 0x0000000e1b0e7212 */ /* 0x000fe200078ec0ff */
[----:B------:R-:W-:Y:S02]  /*0b10*/  IMAD.MOV R15, RZ, RZ, -R15 ;  /* 0x000000ffff0f7224 */ /* 0x000fe400078e0a0f */
[----:B------:R-:W-:Y:S01]  /*0b20*/  IMAD.MOV R8, RZ, RZ, -R6 ;  /* 0x000000ffff087224 */ /* 0x000fe200078e0a06 */
[----:B------:R-:W-:Y:S01]  /*0b30*/  LOP3.LUT R7, R16, R7, RZ, 0xc0, !PT ;  /* 0x0000000710077212 */ /* 0x000fe200078ec0ff */
[----:B------:R-:W-:Y:S02]  /*0b40*/  IMAD R14, R11, R6, R14 ;  /* 0x000000060b0e7224 */ /* 0x000fe400078e020e */
[----:B------:R-:W-:Y:S02]  /*0b50*/  @P2 IMAD R5, R17, R15, R10 ;  /* 0x0000000f11052224 */ /* 0x000fe400078e020a */
[----:B0-----:R-:W-:-:S02]  /*0b60*/  IMAD R6, R8, R25, R18 ;  /* 0x0000001908067224 */ /* 0x001fc400078e0212 */
[----:B--2---:R-:W-:Y:S02]  /*0b70*/  IMAD R5, R14, R24, R5 ;  /* 0x000000180e057224 */ /* 0x004fe400078e0205 */
[----:B------:R-:W-:Y:S02]  /*0b80*/  IMAD R8, R6, R21, R7 ;  /* 0x0000001506087224 */ /* 0x000fe400078e0207 */
[----:B------:R-:W-:-:S03]  /*0b90*/  IMAD.MOV.U32 R12, RZ, RZ, 0x1 ;  /* 0x00000001ff0c7424 */ /* 0x000fc600078e00ff */
[----:B------:R-:W-:Y:S02]  /*0ba0*/  SEL R6, R8, R5, !P2 ;  /* 0x0000000508067207 */ /* 0x000fe40005000000 */
[----:B------:R-:W-:Y:S01]  /*0bb0*/  SEL R7, R5, R8, !P2 ;  /* 0x0000000805077207 */ /* 0x000fe20005000000 */
[----:B------:R-:W-:-:S07]  /*0bc0*/  IMAD.MOV.U32 R5, RZ, RZ, R26 ;  /* 0x000000ffff057224 */ /* 0x000fce00078e001a */
.L_x_4:
[----:B------:R-:W-:-:S08]  /*0bd0*/  NOP ;  /* 0x0000000000007918 */ /* 0x000fd00000000000 */
[----:B------:R-:W0:Y:S02]  /*0be0*/  USETMAXREG.TRY_ALLOC.CTAPOOL UP0, 0xe8 ;  /* 0x000000e8000079c8 */ /* 0x000e240008000600 */
[----:B0-----:R-:W-:-:S13]  /*0bf0*/  PLOP3.LUT P0, PT, PT, PT, UP0, 0x80, 0x0 ;  /* 0x000000000000781c */ /* 0x001fda0003f0f008 */
[----:B------:R-:W-:Y:S05]  /*0c00*/  @!P0 BRA `(.L_x_4) ;  /* 0xfffffffc00f08947 */ /* 0x000fea000383ffff */
[----:B------:R-:W-:Y:S01]  /*0c10*/  ULDC.64 UR4, c[0x0][0x598] ;  /* 0x0001660000047ab9 */ /* 0x000fe20000000a00 */
[----:B------:R-:W-:Y:S01]  /*0c20*/  ULDC.64 UR16, c[0x0][0x208] ;  /* 0x0000820000107ab9 */ /* 0x000fe20000000a00 */
[----:B------:R-:W-:-:S04]  /*0c30*/  ISETP.NE.U32.AND P0, PT, RZ, UR4, PT ;  /* 0x00000004ff007c0c */ /* 0x000fc8000bf05070 */
[----:B------:R-:W-:-:S13]  /*0c40*/  ISETP.NE.AND.EX P0, PT, RZ, UR5, PT, P0 ;  /* 0x00000005ff007c0c */ /* 0x000fda000bf05300 */
[----:B------:R-:W-:Y:S05]  /*0c50*/  @!P0 BRA `(.L_x_7) ;  /* 0x00000000001c8947 */ /* 0x000fea0003800000 */
[----:B------:R-:W0:Y:S02]  /*0c60*/  LDC.64 R8, c[0x0][0x598] ;  /* 0x00016600ff087b82 */ /* 0x000e240000000a00 */
[----:B0-----:R-:W2:Y:S02]  /*0c70*/  LDG.E.64 R8, desc[UR16][R8.64] ;  /* 0x0000001008087981 */ /* 0x001ea4000c1e1b00 */
[----:B--2---:R-:W-:-:S04]  /*0c80*/  ISETP.NE.U32.AND P0, PT, R8, RZ, PT ;  /* 0x000000ff0800720c */ /* 0x004fc80003f05070 */
[----:B------:R-:W-:-:S13]  /*0c90*/  ISETP.NE.AND.EX P0, PT, R9, RZ, PT, P0 ;  /* 0x000000ff0900720c */ /* 0x000fda0003f05300 */
[----:B------:R-:W-:Y:S05]  /*0ca0*/  @!P0 BRA `(.L_x_7) ;  /* 0x0000000000088947 */ /* 0x000fea0003800000 */
[----:B------:R0:W5:Y:S01]  /*0cb0*/  LD.E R8, desc[UR16][R8.64] ;  /* 0x0000001008087980 */ /* 0x000162000c101900 */
[----:B------:R-:W-:Y:S05]  /*0cc0*/  BRA `(.L_x_8) ;  /* 0x0000000000207947 */ /* 0x000fea0003800000 */
.L_x_7:
[----:B------:R-:W-:Y:S02]  /*0cd0*/  ULDC.64 UR4, c[0x0][0x588] ;  /* 0x0001620000047ab9 */ /* 0x000fe40000000a00 */
[----:B------:R-:W-:-:S04]  /*0ce0*/  ISETP.NE.U32.AND P0, PT, RZ, UR4, PT ;  /* 0x00000004ff007c0c */ /* 0x000fc8000bf05070 */
[----:B------:R-:W-:-:S13]  /*0cf0*/  ISETP.NE.AND.EX P0, PT, RZ, UR5, PT, P0 ;  /* 0x00000005ff007c0c */ /* 0x000fda000bf05300 */
[----:B------:R-:W-:Y:S05]  /*0d00*/  @!P0 BRA `(.L_x_9) ;  /* 0x00000000000c8947 */ /* 0x000fea0003800000 */
[----:B------:R-:W0:Y:S02]  /*0d10*/  LDC.64 R8, c[0x0][0x588] ;  /* 0x00016200ff087b82 */ /* 0x000e240000000a00 */
[----:B0-----:R1:W5:Y:S01]  /*0d20*/  LDG.E R8, desc[UR16][R8.64] ;  /* 0x0000001008087981 */ /* 0x001362000c1e1900 */
[----:B------:R-:W-:Y:S05]  /*0d30*/  BRA `(.L_x_8) ;  /* 0x0000000000047947 */ /* 0x000fea0003800000 */
.L_x_9:
[----:B------:R-:W2:Y:S02]  /*0d40*/  LDC R8, c[0x0][0x580] ;  /* 0x00016000ff087b82 */ /* 0x000ea40000000800 */
.L_x_8:
[----:B------:R-:W-:Y:S02]  /*0d50*/  ULDC.64 UR4, c[0x0][0x5a0] ;  /* 0x0001680000047ab9 */ /* 0x000fe40000000a00 */
[----:B------:R-:W-:-:S04]  /*0d60*/  ISETP.NE.U32.AND P0, PT, RZ, UR4, PT ;  /* 0x00000004ff007c0c */ /* 0x000fc8000bf05070 */
[----:B------:R-:W-:-:S13]  /*0d70*/  ISETP.NE.AND.EX P0, PT, RZ, UR5, PT, P0 ;  /* 0x00000005ff007c0c */ /* 0x000fda000bf05300 */
[----:B------:R-:W-:Y:S05]  /*0d80*/  @!P0 BRA `(.L_x_10) ;  /* 0x00000000001c8947 */ /* 0x000fea0003800000 */
[----:B------:R-:W3:Y:S02]  /*0d90*/  LDC.64 R10, c[0x0][0x5a0] ;  /* 0x00016800ff0a7b82 */ /* 0x000ee40000000a00 */
[----:B---3--:R-:W3:Y:S02]  /*0da0*/  LDG.E.64 R10, desc[UR16][R10.64] ;  /* 0x000000100a0a7981 */ /* 0x008ee4000c1e1b00 */
[----:B---3--:R-:W-:-:S04]  /*0db0*/  ISETP.NE.U32.AND P0, PT, R10, RZ, PT ;  /* 0x000000ff0a00720c */ /* 0x008fc80003f05070 */
[----:B------:R-:W-:-:S13]  /*0dc0*/  ISETP.NE.AND.EX P0, PT, R11, RZ, PT, P0 ;  /* 0x000000ff0b00720c */ /* 0x000fda0003f05300 */
[----:B------:R-:W-:Y:S05]  /*0dd0*/  @!P0 BRA `(.L_x_10) ;  /* 0x0000000000088947 */ /* 0x000fea0003800000 */
[----:B01----:R0:W5:Y:S01]  /*0de0*/  LD.E R9, desc[UR16][R10.64] ;  /* 0x000000100a097980 */ /* 0x003162000c101900 */
[----:B------:R-:W-:Y:S05]  /*0df0*/  BRA `(.L_x_11) ;  /* 0x0000000000207947 */ /* 0x000fea0003800000 */
.L_x_10:
[----:B------:R-:W-:Y:S02]  /*0e00*/  ULDC.64 UR4, c[0x0][0x590] ;  /* 0x0001640000047ab9 */ /* 0x000fe40000000a00 */
[----:B------:R-:W-:-:S04]  /*0e10*/  ISETP.NE.U32.AND P0, PT, RZ, UR4, PT ;  /* 0x00000004ff007c0c */ /* 0x000fc8000bf05070 */
[----:B------:R-:W-:-:S13]  /*0e20*/  ISETP.NE.AND.EX P0, PT, RZ, UR5, PT, P0 ;  /* 0x00000005ff007c0c */ /* 0x000fda000bf05300 */
[----:B------:R-:W-:Y:S05]  /*0e30*/  @!P0 BRA `(.L_x_12) ;  /* 0x00000000000c8947 */ /* 0x000fea0003800000 */
[----:B------:R-:W0:Y:S02]  /*0e40*/  LDC.64 R10, c[0x0][0x590] ;  /* 0x00016400ff0a7b82 */ /* 0x000e240000000a00 */
[----:B01----:R1:W5:Y:S01]  /*0e50*/  LDG.E R9, desc[UR16][R10.64] ;  /* 0x000000100a097981 */ /* 0x003362000c1e1900 */
[----:B------:R-:W-:Y:S05]  /*0e60*/  BRA `(.L_x_11) ;  /* 0x0000000000047947 */ /* 0x000fea0003800000 */
.L_x_12:
[----:B01----:R-:W3:Y:S02]  /*0e70*/  LDC R9, c[0x0][0x584] ;  /* 0x00016100ff097b82 */ /* 0x003ee40000000800 */
.L_x_11:
[----:B------:R-:W-:-:S13]  /*0e80*/  LOP3.LUT P0, RZ, R12, 0xff, RZ, 0xc0, !PT ;  /* 0x000000ff0cff7812 */ /* 0x000fda000780c0ff */
[----:B------:R-:W-:Y:S05]  /*0e90*/  @!P0 EXIT ;  /* 0x000000000000894d */ /* 0x000fea0003800000 */
[----:B------:R-:W-:Y:S01]  /*0ea0*/  ULDC UR4, c[0x0][0x28c] ;  /* 0x0000a30000047ab9 */ /* 0x000fe20000000800 */
[----:B------:R-:W-:Y:S01]  /*0eb0*/  LOP3.LUT R138, R4, 0x1, RZ, 0xfc, !PT ;  /* 0x00000001048a7812 */ /* 0x000fe200078efcff */
[----:B------:R-:W-:-:S04]  /*0ec0*/  UIADD3 UR4, UR4, 0x7f, URZ ;  /* 0x0000007f04047890 */ /* 0x000fc8000fffe03f */
[----:B------:R-:W-:-:S04]  /*0ed0*/  USHF.R.S32.HI UR5, URZ, 0x1f, UR4 ;  /* 0x0000001f3f057899 */ /* 0x000fc80008011404 */
[----:B------:R-:W-:-:S03]  /*0ee0*/  ULEA.HI UR5, UR5, UR4, URZ, 0x7 ;  /* 0x0000000405057291 */ /* 0x000fc6000f8f383f */
[----:B------:R-:W-:Y:S01]  /*0ef0*/  UMOV UR4, URZ ;  /* 0x0000003f00047c82 */ /* 0x000fe20008000000 */
[----:B------:R-:W-:-:S03]  /*0f00*/  USHF.R.S32.HI UR9, URZ, 0x7, UR5 ;  /* 0x000000073f097899 */ /* 0x000fc60008011405 */
[----:B------:R-:W-:-:S09]  /*0f10*/  UMOV UR5, URZ ;  /* 0x0000003f00057c82 */ /* 0x000fd20008000000 */
.L_x_165:
[----:B01----:R-:W-:Y:S01]  /*0f20*/  LOP3.LUT R10, R0, 0x80, RZ, 0xc0, !PT ;  /* 0x00000080000a7812 */ /* 0x003fe200078ec0ff */
[----:B------:R-:W0:Y:S01]  /*0f30*/  S2UR UR13, SR_CgaCtaId ;  /* 0x00000000000d79c3 */ /* 0x000e220000008800 */
[----:B------:R-:W-:Y:S01]  /*0f40*/  UMOV UR12, 0x400 ;  /* 0x00000400000c7882 */ /* 0x000fe20000000000 */
[----:B------:R-:W-:Y:S01]  /*0f50*/  UMOV UR6, URZ ;  /* 0x0000003f00067c82 */ /* 0x000fe20008000000 */
[----:B------:R-:W-:Y:S01]  /*0f60*/  SHF.R.U32.HI R10, RZ, 0x7, R10 ;  /* 0x00000007ff0a7819 */ /* 0x000fe2000001160a */
[----:B------:R-:W-:Y:S01]  /*0f70*/  UMOV UR7, URZ ;  /* 0x0000003f00077c82 */ /* 0x000fe20008000000 */
[----:B------:R-:W-:Y:S01]  /*0f80*/  UMOV UR18, UR5 ;  /* 0x0000000500127c82 */ /* 0x000fe20008000000 */
[----:B------:R-:W-:Y:S02]  /*0f90*/  CS2R R14, SRZ ;  /* 0x00000000000e7805 */ /* 0x000fe4000001ff00 */
[----:B------:R-:W-:Y:S01]  /*0fa0*/  CS2R R12, SRZ ;  /* 0x00000000000c7805 */ /* 0x000fe2000001ff00 */
[----:B------:R-:W1:Y:S01]  /*0fb0*/  LDC R11, c[0x0][0x28c] ;  /* 0x0000a300ff0b7b82 */ /* 0x000e620000000800 */
[----:B------:R-:W4:Y:S01]  /*0fc0*/  SHFL.IDX PT, R10, R10, RZ, 0x1f ;  /* 0x00001fff0a0a7589 */ /* 0x000f2200000e0000 */
[----:B------:R-:W-:-:S02]  /*0fd0*/  CS2R R16, SRZ ;  /* 0x0000000000107805 */ /* 0x000fc4000001ff00 */
[----:B------:R-:W-:Y:S02]  /*0fe0*/  CS2R R18, SRZ ;  /* 0x0000000000127805 */ /* 0x000fe4000001ff00 */
[----:B------:R-:W-:Y:S02]  /*0ff0*/  CS2R R20, SRZ ;  /* 0x0000000000147805 */ /* 0x000fe4000001ff00 */
[----:B------:R-:W-:Y:S02]  /*1000*/  CS2R R22, SRZ ;  /* 0x0000000000167805 */ /* 0x000fe4000001ff00 */
[----:B------:R-:W-:Y:S02]  /*1010*/  CS2R R88, SRZ ;  /* 0x0000000000587805 */ /* 0x000fe4000001ff00 */
[----:B------:R-:W-:Y:S02]  /*1020*/  CS2R R90, SRZ ;  /* 0x00000000005a7805 */ /* 0x000fe4000001ff00 */
        /* <DEDUP_REMOVED lines=16> */
[----:B-1----:R-:W-:Y:S02]  /*1130*/  ISETP.GE.AND P0, PT, R11, 0x1, PT ;  /* 0x000000010b00780c */ /* 0x002fe40003f06270 */
[----:B------:R-:W-:Y:S02]  /*1140*/  CS2R R124, SRZ ;  /* 0x00000000007c7805 */ /* 0x000fe4000001ff00 */
[----:B----4-:R-:W-:-:S02]  /*1150*/  R2UR UR8, R10 ;  /* 0x000000000a0872ca */ /* 0x010fc400000e0000 */
[----:B------:R-:W-:Y:S02]  /*1160*/  CS2R R126, SRZ ;  /* 0x00000000007e7805 */ /* 0x000fe4000001ff00 */
[----:B------:R-:W-:Y:S02]  /*1170*/  CS2R R128, SRZ ;  /* 0x0000000000807805 */ /* 0x000fe4000001ff00 */
[----:B------:R-:W-:Y:S02]  /*1180*/  CS2R R130, SRZ ;  /* 0x0000000000827805 */ /* 0x000fe4000001ff00 */
[----:B------:R-:W-:Y:S02]  /*1190*/  CS2R R132, SRZ ;  /* 0x0000000000847805 */ /* 0x000fe4000001ff00 */
[----:B------:R-:W-:Y:S02]  /*11a0*/  CS2R R134, SRZ ;  /* 0x0000000000867805 */ /* 0x000fe4000001ff00 */
[----:B------:R-:W-:Y:S01]  /*11b0*/  CS2R R136, SRZ ;  /* 0x0000000000887805 */ /* 0x000fe2000001ff00 */
[----:B------:R-:W-:Y:S01]  /*11c0*/  IMAD.MOV.U32 R139, RZ, RZ, RZ ;  /* 0x000000ffff8b7224 */ /* 0x000fe200078e00ff */
[----:B------:R-:W-:Y:S01]  /*11d0*/  CS2R R24, SRZ ;  /* 0x0000000000187805 */ /* 0x000fe2000001ff00 */
[----:B------:R-:W-:Y:S01]  /*11e0*/  IMAD.MOV.U32 R141, RZ, RZ, RZ ;  /* 0x000000ffff8d7224 */ /* 0x000fe200078e00ff */
[----:B---3--:R-:W-:Y:S01]  /*11f0*/  CS2R R26, SRZ ;  /* 0x00000000001a7805 */ /* 0x008fe2000001ff00 */
[----:B------:R-:W-:Y:S01]  /*1200*/  IMAD.U32 R142, RZ, RZ, UR4 ;  /* 0x00000004ff8e7e24 */ /* 0x000fe2000f8e00ff */
[----:B------:R-:W-:Y:S01]  /*1210*/  CS2R R28, SRZ ;  /* 0x00000000001c7805 */ /* 0x000fe2000001ff00 */
[----:B------:R-:W-:Y:S01]  /*1220*/  ULEA.HI UR10, UR8, UR8, URZ, 0x1 ;  /* 0x00000008080a7291 */ /* 0x000fe2000f8f083f */
[----:B------:R-:W-:-:S02]  /*1230*/  CS2R R30, SRZ ;  /* 0x00000000001e7805 */ /* 0x000fc4000001ff00 */
[----:B------:R-:W-:Y:S02]  /*1240*/  CS2R R32, SRZ ;  /* 0x0000000000207805 */ /* 0x000fe4000001ff00 */
[----:B------:R-:W-:Y:S01]  /*1250*/  CS2R R34, SRZ ;  /* 0x0000000000227805 */ /* 0x000fe2000001ff00 */
[----:B------:R-:W-:Y:S01]  /*1260*/  ULOP3.LUT UR11, UR10, 0x7fffe, URZ, 0xc0, !UPT ;  /* 0x0007fffe0a0b7892 */ /* 0x000fe2000f8ec03f */
[----:B------:R-:W-:Y:S01]  /*1270*/  CS2R R36, SRZ ;  /* 0x0000000000247805 */ /* 0x000fe2000001ff00 */
[----:B0-----:R-:W-:Y:S01]  /*1280*/  ULEA UR10, UR13, UR12, 0x18 ;  /* 0x0000000c0d0a7291 */ /* 0x001fe2000f8ec03f */
[----:B------:R-:W-:Y:S01]  /*1290*/  CS2R R38, SRZ ;  /* 0x0000000000267805 */ /* 0x000fe2000001ff00 */
[----:B------:R-:W-:Y:S01]  /*12a0*/  UIADD3 UR11, UR8, -UR11, URZ ;  /* 0x8000000b080b7290 */ /* 0x000fe2000fffe03f */
[----:B------:R-:W-:Y:S02]  /*12b0*/  CS2R R40, SRZ ;  /* 0x0000000000287805 */ /* 0x000fe4000001ff00 */
[----:B------:R-:W-:Y:S01]  /*12c0*/  CS2R R42, SRZ ;  /* 0x00000000002a7805 */ /* 0x000fe2000001ff00 */
[----:B------:R-:W-:Y:S01]  /*12d0*/  UMOV UR8, URZ ;  /* 0x0000003f00087c82 */ /* 0x000fe20008000000 */
[----:B------:R-:W-:Y:S01]  /*12e0*/  ULEA UR11, UR11, UR10, 0xd ;  /* 0x0000000a0b0b7291 */ /* 0x000fe2000f8e683f */
[----:B------:R-:W-:-:S02]  /*12f0*/  CS2R R44, SRZ ;  /* 0x00000000002c7805 */ /* 0x000fc4000001ff00 */
[----:B------:R-:W-:Y:S02]  /*1300*/  CS2R R46, SRZ ;  /* 0x00000000002e7805 */ /* 0x000fe4000001ff00 */
[----:B------:R-:W-:Y:S01]  /*1310*/  CS2R R48, SRZ ;  /* 0x0000000000307805 */ /* 0x000fe2000001ff00 */
[----:B------:R-:W-:Y:S01]  /*1320*/  UIADD3 UR11, UR11, 0x100, URZ ;  /* 0x000001000b0b7890 */ /* 0x000fe2000fffe03f */
[----:B------:R-:W-:Y:S02]  /*1330*/  CS2R R50, SRZ ;  /* 0x0000000000327805 */ /* 0x000fe4000001ff00 */
[----:B------:R-:W-:Y:S02]  /*1340*/  CS2R R52, SRZ ;  /* 0x0000000000347805 */ /* 0x000fe4000001ff00 */
[----:B------:R-:W-:Y:S01]  /*1350*/  CS2R R54, SRZ ;  /* 0x0000000000367805 */ /* 0x000fe2000001ff00 */
[----:B------:R-:W-:Y:S01]  /*1360*/  USHF.R.U32.HI UR11, URZ, 0x4, UR11 ;  /* 0x000000043f0b7899 */ /* 0x000fe2000801160b */
[----:B------:R-:W-:-:S02]  /*1370*/  CS2R R56, SRZ ;  /* 0x0000000000387805 */ /* 0x000fc4000001ff00 */
[----:B------:R-:W-:Y:S02]  /*1380*/  CS2R R58, SRZ ;  /* 0x00000000003a7805 */ /* 0x000fe4000001ff00 */
[----:B------:R-:W-:Y:S01]  /*1390*/  CS2R R60, SRZ ;  /* 0x00000000003c7805 */ /* 0x000fe2000001ff00 */
[----:B------:R-:W-:Y:S01]  /*13a0*/  ULOP3.LUT UR11, UR11, 0x3fff, URZ, 0xc0, !UPT ;  /* 0x00003fff0b0b7892 */ /* 0x000fe2000f8ec03f */
        /* <DEDUP_REMOVED lines=12> */
[----:B------:R-:W-:Y:S01]  /*1470*/  CS2R R86, SRZ ;  /* 0x0000000000567805 */ /* 0x000fe2000001ff00 */
[----:B------:R-:W-:Y:S06]  /*1480*/  @!P0 BRA `(.L_x_13) ;  /* 0x0000000800608947 */ /* 0x000fec0003800000 */
[----:B------:R-:W-:-:S13]  /*1490*/  ISETP.NE.AND P1, PT, R138, 0x3, PT ;  /* 0x000000038a00780c */ /* 0x000fda0003f25270 */
[----:B------:R-:W-:Y:S05]  /*14a0*/  @!P1 BRA `(.L_x_14) ;  /* 0x0000000000049947 */ /* 0x000fea0003800000 */
[----:B------:R-:W-:Y:S01]  /*14b0*/  BPT.TRAP 0x1 ;  /* 0x000000040000795c */ /* 0x000fe20000300000 */
.L_x_14:
[----:B------:R-:W-:Y:S01]  /*14c0*/  ULEA UR6, UR5, UR10, 0x3 ;  /* 0x0000000a05067291 */ /* 0x000fe2000f8e183f */
[----:B------:R-:W-:-:S05]  /*14d0*/  IMAD.U32 R10, RZ, RZ, UR4 ;  /* 0x00000004ff0a7e24 */ /* 0x000fca000f8e00ff */
[----:B------:R-:W-:-:S04]  /*14e0*/  SHF.L.U32 R10, R10, 0x1f, RZ ;  /* 0x0000001f0a0a7819 */ /* 0x000fc800000006ff */
[----:B------:R0:W1:Y:S01]  /*14f0*/  SYNCS.PHASECHK.TRANS64.TRYWAIT P0, [UR6], R10 ;  /* 0x0000000aff0075a7 */ /* 0x0000620008000146 */
[----:B------:R-:W-:Y:S05]  /*1500*/  @!P1 BRA `(.L_x_15) ;  /* 0x0000000000049947 */ /* 0x000fea0003800000 */
[----:B------:R-:W-:Y:S01]  /*1510*/  BPT.TRAP 0x1 ;  /* 0x000000040000795c */ /* 0x000fe20000300000 */
.L_x_15:
[----:B-1----:R-:W-:Y:S05]  /*1520*/  @P0 BRA `(.L_x_16) ;  /* 0x0000000000080947 */ /* 0x002fea0003800000 */
[----:B------:R-:W1:Y:S02]  /*1530*/  SYNCS.PHASECHK.TRANS64.TRYWAIT P0, [UR6], R10 ;  /* 0x0000000aff0075a7 */ /* 0x000e640008000146 */
[----:B-1----:R-:W-:Y:S05]  /*1540*/  @!P0 BRA `(.L_x_17) ;  /* 0x0000007c005c8947 */ /* 0x002fea0003800000 */
.L_x_16:
[----:B------:R-:W-:Y:S01]  /*1550*/  UIADD3 UR6, UR10, 0x10100, URZ ;  /* 0x000101000a067890 */ /* 0x000fe2000fffe03f */
[----:B------:R-:W-:Y:S01]  /*1560*/  WARPGROUP.ARRIVE ;  /* 0x00000000000079c5 */ /* 0x000fe20000000000 */
[----:B------:R-:W-:Y:S01]  /*1570*/  ULOP3.LUT UR8, UR11, 0x10000, URZ, 0xfc, !UPT ;  /* 0x000100000b087892 */ /* 0x000fe2000f8efc3f */
[----:B------:R-:W-:Y:S01]  /*1580*/  CS2R R14, SRZ ;  /* 0x00000000000e7805 */ /* 0x000fe2000001ff00 */
[----:B------:R-:W-:Y:S01]  /*1590*/  USHF.R.U32.HI UR6, URZ, 0x4, UR6 ;  /* 0x000000043f067899 */ /* 0x000fe20008011606 */
[----:B------:R-:W-:Y:S01]  /*15a0*/  CS2R R12, SRZ ;  /* 0x00000000000c7805 */ /* 0x000fe2000001ff00 */
[----:B------:R-:W-:Y:S01]  /*15b0*/  UMOV UR13, 0x40000040 ;  /* 0x40000040000d7882 */ /* 0x000fe20000000000 */
[----:B------:R-:W-:Y:S01]  /*15c0*/  UMOV UR15, 0x40000040 ;  /* 0x40000040000f7882 */ /* 0x000fe20000000000 */
[----:B------:R-:W-:Y:S01]  /*15d0*/  ULOP3.LUT UR6, UR6, 0x3fff, URZ, 0xc0, !UPT ;  /* 0x00003fff06067892 */ /* 0x000fe2000f8ec03f */
[----:B------:R-:W-:Y:S02]  /*15e0*/  CS2R R16, SRZ ;  /* 0x0000000000107805 */ /* 0x000fe4000001ff00 */
[----:B------:R-:W-:-:S02]  /*15f0*/  CS2R R18, SRZ ;  /* 0x0000000000127805 */ /* 0x000fc4000001ff00 */
[----:B------:R-:W-:Y:S01]  /*1600*/  CS2R R20, SRZ ;  /* 0x0000000000147805 */ /* 0x000fe2000001ff00 */
[----:B------:R-:W-:Y:S01]  /*1610*/  ULOP3.LUT UR7, UR6, 0x10000, URZ, 0xfc, !UPT ;  /* 0x0001000006077892 */ /* 0x000fe2000f8efc3f */
[----:B------:R-:W-:Y:S01]  /*1620*/  CS2R R22, SRZ ;  /* 0x0000000000167805 */ /* 0x000fe2000001ff00 */
[----:B------:R-:W-:Y:S01]  /*1630*/  ULEA UR6, UR5, UR8, 0xa ;  /* 0x0000000805067291 */ /* 0x000fe2000f8e503f */
[----:B------:R-:W-:Y:S01]  /*1640*/  CS2R R88, SRZ ;  /* 0x0000000000587805 */ /* 0x000fe2000001ff00 */
[----:B------:R-:W-:Y:S01]  /*1650*/  ULEA UR7, UR5, UR7, 0xa ;  /* 0x0000000705077291 */ /* 0x000fe2000f8e503f */
[----:B------:R-:W-:Y:S02]  /*1660*/  CS2R R90, SRZ ;  /* 0x00000000005a7805 */ /* 0x000fe4000001ff00 */
[----:B------:R-:W-:Y:S02]  /*1670*/  CS2R R92, SRZ ;  /* 0x00000000005c7805 */ /* 0x000fe4000001ff00 */
[----:B------:R-:W-:-:S02]  /*1680*/  CS2R R94, SRZ ;  /* 0x00000000005e7805 */ /* 0x000fc4000001ff00 */
[----:B------:R-:W-:Y:S01]  /*1690*/  CS2R R96, SRZ ;  /* 0x0000000000607805 */ /* 0x000fe2000001ff00 */
[----:B------:R-:W-:Y:S01]  /*16a0*/  UMOV UR12, UR6 ;  /* 0x00000006000c7c82 */ /* 0x000fe20008000000 */
[----:B------:R-:W-:Y:S01]  /*16b0*/  CS2R R98, SRZ ;  /* 0x0000000000627805 */ /* 0x000fe2000001ff00 */
[----:B------:R-:W-:Y:S01]  /*16c0*/  UMOV UR14, UR7 ;  /* 0x00000007000e7c82 */ /* 0x000fe20008000000 */
[----:B------:R-:W-:Y:S01]  /*16d0*/  CS2R R100, SRZ ;  /* 0x0000000000647805 */ /* 0x000fe2000001ff00 */
[----:B------:R-:W-:Y:S01]  /*16e0*/  QGMMA.64x128x32.F32.E5M2.E5M2 R24, gdesc[UR12], RZ, !UPT ;  /* 0x01e000000c1879f3 */ /* 0x000fe2000c7038ff */
[----:B------:R-:W-:Y:S01]  /*16f0*/  UIADD3 UR12, UR6, 0x2, URZ ;  /* 0x00000002060c7890 */ /* 0x000fe2000fffe03f */
[----:B------:R-:W-:Y:S01]  /*1700*/  CS2R R102, SRZ ;  /* 0x0000000000667805 */ /* 0x000fe2000001ff00 */
[----:B------:R-:W-:Y:S01]  /*1710*/  UIADD3 UR14, UR7, 0x2, URZ ;  /* 0x00000002070e7890 */ /* 0x000fe2000fffe03f */
[----:B------:R-:W-:Y:S01]  /*1720*/  CS2R R104, SRZ ;  /* 0x0000000000687805 */ /* 0x000fe2000001ff00 */
[----:B------:R-:W-:Y:S01]  /*1730*/  UMOV UR13, 0x40000040 ;  /* 0x40000040000d7882 */ /* 0x000fe20000000000 */
[----:B------:R-:W-:Y:S01]  /*1740*/  UMOV UR15, 0x40000040 ;  /* 0x40000040000f7882 */ /* 0x000fe20000000000 */
        /* <DEDUP_REMOVED lines=16> */
[----:B------:R-:W-:Y:S02]  /*1850*/  IMAD.MOV.U32 R139, RZ, RZ, RZ ;  /* 0x000000ffff8b7224 */ /* 0x000fe400078e00ff */
[----:B------:R-:W-:Y:S01]  /*1860*/  IMAD.MOV.U32 R141, RZ, RZ, RZ ;  /* 0x000000ffff8d7224 */ /* 0x000fe200078e00ff */
[----:B------:R-:W-:Y:S01]  /*1870*/  QGMMA.64x128x32.F32.E5M2.E5M2 R24, gdesc[UR12], R24 ;  /* 0x01e000000c1879f3 */ /* 0x000fe20008703818 */
[----:B------:R-:W-:Y:S02]  /*1880*/  UIADD3 UR12, UR6, 0x4, URZ ;  /* 0x00000004060c7890 */ /* 0x000fe4000fffe03f */
[----:B------:R-:W-:Y:S01]  /*1890*/  UIADD3 UR14, UR7, 0x4, URZ ;  /* 0x00000004070e7890 */ /* 0x000fe2000fffe03f */
[----:B------:R-:W-:Y:S01]  /*18a0*/  UMOV UR13, 0x40000040 ;  /* 0x40000040000d7882 */ /* 0x000fe20000000000 */
[----:B------:R-:W-:-:S07]  /*18b0*/  UMOV UR15, 0x40000040 ;  /* 0x40000040000f7882 */ /* 0x000fce0000000000 */
[----:B------:R-:W-:Y:S01]  /*18c0*/  QGMMA.64x128x32.F32.E5M2.E5M2 R24, gdesc[UR12], R24 ;  /* 0x01e000000c1879f3 */ /* 0x000fe20008703818 */
[----:B------:R-:W-:Y:S02]  /*18d0*/  UIADD3 UR14, UR7, 0x6, URZ ;  /* 0x00000006070e7890 */ /* 0x000fe4000fffe03f */
[----:B------:R-:W-:Y:S01]  /*18e0*/  UIADD3 UR12, UR6, 0x6, URZ ;  /* 0x00000006060c7890 */ /* 0x000fe2000fffe03f */
[----:B------:R-:W-:Y:S01]  /*18f0*/  ULDC UR7, c[0x0][0x50c] ;  /* 0x0001430000077ab9 */ /* 0x000fe20000000800 */
[----:B------:R-:W-:Y:S01]  /*1900*/  UMOV UR13, 0x40000040 ;  /* 0x40000040000d7882 */ /* 0x000fe20000000000 */
[----:B------:R-:W-:Y:S01]  /*1910*/  UISETP.NE.AND UP0, UPT, UR7, 0x4, UPT ;  /* 0x000000040700788c */ /* 0x000fe2000bf05270 */
[----:B------:R-:W-:Y:S01]  /*1920*/  UMOV UR15, 0x40000040 ;  /* 0x40000040000f7882 */ /* 0x000fe20000000000 */
[----:B------:R-:W-:Y:S02]  /*1930*/  UMOV UR6, 0x4 ;  /* 0x0000000400067882 */ /* 0x000fe40000000000 */
[----:B------:R-:W-:-:S06]  /*1940*/  USEL UR7, URZ, 0x1, UP0 ;  /* 0x000000013f077887 */ /* 0x000fcc0008000000 */
[----:B------:R-:W-:Y:S01]  /*1950*/  ISETP.NE.AND P0, PT, RZ, UR7, PT ;  /* 0x00000007ff007c0c */ /* 0x000fe2000bf05270 */
[----:B------:R-:W-:-:S12]  /*1960*/  QGMMA.64x128x32.F32.E5M2.E5M2 R24, gdesc[UR12], R24, gsb0 ;  /* 0x01e000000c1879f3 */ /* 0x000fd80008003818 */
[----:B------:R-:W-:Y:S05]  /*1970*/  @!P0 BRA `(.L_x_18) ;  /* 0x0000000400088947 */ /* 0x000fea0003800000 */
[----:B------:R-:W-:Y:S02]  /*1980*/  WARPGROUP.DEPBAR.LE gsb0, 0x0 ;  /* 0x00008000000079c5 */ /* 0x000fe40000010000 */
[----:B------:R-:W-:-:S01]  /*1990*/  FADD R141, RZ, R24 ;  /* 0x00000018ff8d7221 */ /* 0x000fc20000000000 */
[----:B------:R-:W-:Y:S01]  /*19a0*/  FADD R136, RZ, R25 ;  /* 0x00000019ff887221 */ /* 0x000fe20000000000 */
        /* <DEDUP_REMOVED lines=62> */
[----:B------:R-:W-:-:S06]  /*1d90*/  UMOV UR6, URZ ;  /* 0x0000003f00067c82 */ /* 0x000fcc0008000000 */
.L_x_18:
[----:B------:R-:W-:-:S04]  /*1da0*/  UIADD3 UR18, UR5, 0x1, URZ ;  /* 0x0000000105127890 */ /* 0x000fc8000fffe03f */
[----:B------:R-:W-:-:S04]  /*1db0*/  UISETP.NE.AND UP0, UPT, UR18, 0x4, UPT ;  /* 0x000000041200788c */ /* 0x000fc8000bf05270 */
[----:B------:R-:W-:Y:S02]  /*1dc0*/  USEL UR8, URZ, 0x1, UP0 ;  /* 0x000000013f087887 */ /* 0x000fe40008000000 */
[----:B------:R-:W-:Y:S02]  /*1dd0*/  USEL UR18, UR18, URZ, UP0 ;  /* 0x0000003f12127287 */ /* 0x000fe40008000000 */
[----:B------:R-:W-:-:S06]  /*1de0*/  ULOP3.LUT UR8, UR4, UR8, URZ, 0x3c, !UPT ;  /* 0x0000000804087292 */ /* 0x000fcc000f8e3c3f */
[----:B------:R-:W-:Y:S01]  /*1df0*/  IMAD.U32 R142, RZ, RZ, UR8 ;  /* 0x00000008ff8e7e24 */ /* 0x000fe2000f8e00ff */
[----:B------:R-:W-:-:S06]  /*1e00*/  UMOV UR8, 0x1 ;  /* 0x0000000100087882 */ /* 0x000fcc0000000000 */
.L_x_13:
[----:B------:R-:W-:-:S04]  /*1e10*/  UISETP.LT.AND UP0, UPT, UR9, 0x1, UPT ;  /* 0x000000010900788c */ /* 0x000fc8000bf01270 */
[----:B------:R-:W-:-:S04]  /*1e20*/  USEL UR12, UR9, 0x1, UP0 ;  /* 0x00000001090c7887 */ /* 0x000fc80008000000 */
[----:B------:R-:W-:-:S04]  /*1e30*/  UIADD3 UR12, UR9, -UR12, URZ ;  /* 0x8000000c090c7290 */ /* 0x000fc8000fffe03f */
[----:B------:R-:W-:-:S06]  /*1e40*/  UISETP.GE.AND UP0, UPT, UR12, 0x1, UPT ;  /* 0x000000010c00788c */ /* 0x000fcc000bf06270 */
[----:B------:R-:W-:-:S13]  /*1e50*/  PLOP3.LUT P0, PT, PT, PT, UP0, 0x80, 0x0 ;  /* 0x000000000000781c */ /* 0x000fda0003f0f008 */
[----:B------:R-:W-:Y:S05]  /*1e60*/  @!P0 BRA `(.L_x_19) ;  /* 0x0000000800348947 */ /* 0x000fea0003800000 */
[----:B01----:R-:W-:Y:S01]  /*1e70*/  IMAD.U32 R10, RZ, RZ, UR12 ;  /* 0x0000000cff0a7e24 */ /* 0x003fe2000f8e00ff */
[----:B------:R-:W-:Y:S01]  /*1e80*/  UMOV UR19, UR5 ;  /* 0x0000000500137c82 */ /* 0x000fe20008000000 */
[----:B------:R-:W-:-:S05]  /*1e90*/  ULDC UR20, c[0x0][0x50c] ;  /* 0x0001430000147ab9 */ /* 0x000fca0000000800 */
.L_x_27:
[----:B------:R-:W-:-:S13]  /*1ea0*/  ISETP.NE.AND P1, PT, R138, 0x3, PT ;  /* 0x000000038a00780c */ /* 0x000fda0003f25270 */
[----:B01----:R-:W-:Y:S05]  /*1eb0*/  @!P1 BRA `(.L_x_20) ;  /* 0x0000000000049947 */ /* 0x003fea0003800000 */
[----:B------:R-:W-:Y:S01]  /*1ec0*/  BPT.TRAP 0x1 ;  /* 0x000000040000795c */ /* 0x000fe20000300000 */
.L_x_20:
[----:B------:R-:W0:Y:S01]  /*1ed0*/  S2UR UR12, SR_CgaCtaId ;  /* 0x00000000000c79c3 */ /* 0x000e220000008800 */
[----:B------:R-:W-:Y:S01]  /*1ee0*/  UMOV UR10, 0x400 ;  /* 0x00000400000a7882 */ /* 0x000fe20000000000 */
[----:B------:R-:W-:Y:S01]  /*1ef0*/  SHF.L.U32 R11, R142, 0x1f, RZ ;  /* 0x0000001f8e0b7819 */ /* 0x000fe200000006ff */
[----:B0-----:R-:W-:-:S04]  /*1f00*/  ULEA UR10, UR12, UR10, 0x18 ;  /* 0x0000000a0c0a7291 */ /* 0x001fc8000f8ec03f */
[----:B------:R-:W-:-:S09]  /*1f10*/  ULEA UR12, UR18, UR10, 0x3 ;  /* 0x0000000a120c7291 */ /* 0x000fd2000f8e183f */
[----:B------:R0:W1:Y:S01]  /*1f20*/  SYNCS.PHASECHK.TRANS64.TRYWAIT P0, [UR12], R11 ;  /* 0x0000000bff0075a7 */ /* 0x000062000800014c */
[----:B------:R-:W-:Y:S05]  /*1f30*/  @!P1 BRA `(.L_x_21) ;  /* 0x0000000000049947 */ /* 0x000fea0003800000 */
[----:B------:R-:W-:Y:S01]  /*1f40*/  BPT.TRAP 0x1 ;  /* 0x000000040000795c */ /* 0x000fe20000300000 */
.L_x_21:
[----:B-1----:R-:W-:Y:S05]  /*1f50*/  @P0 BRA `(.L_x_22) ;  /* 0x0000000000080947 */ /* 0x002fea0003800000 */
[----:B------:R-:W1:Y:S02]  /*1f60*/  SYNCS.PHASECHK.TRANS64.TRYWAIT P0, [UR12], R11 ;  /* 0x0000000bff0075a7 */ /* 0x000e64000800014c */
[----:B-1----:R-:W-:Y:S05]  /*1f70*/  @!P0 BRA `(.L_x_23) ;  /* 0x0000007000e88947 */ /* 0x002fea0003800000 */
.L_x_22:
[----:B------:R-:W-:Y:S01]  /*1f80*/  UIADD3 UR12, UR10, 0x10100, URZ ;  /* 0x000101000a0c7890 */ /* 0x000fe2000fffe03f */
[----:B------:R-:W-:Y:S01]  /*1f90*/  WARPGROUP.ARRIVE ;  /* 0x00000000000079c5 */ /* 0x000fe20000000000 */
[----:B------:R-:W-:Y:S02]  /*1fa0*/  UISETP.NE.AND UP0, UPT, UR7, URZ, UPT ;  /* 0x0000003f0700728c */ /* 0x000fe4000bf05270 */
[----:B------:R-:W-:Y:S02]  /*1fb0*/  USHF.R.U32.HI UR12, URZ, 0x4, UR12 ;  /* 0x000000043f0c7899 */ /* 0x000fe4000801160c */
[----:B------:R-:W-:Y:S02]  /*1fc0*/  USEL UR8, UR8, URZ, !UP0 ;  /* 0x0000003f08087287 */ /* 0x000fe4000c000000 */
[----:B------:R-:W-:Y:S02]  /*1fd0*/  ULOP3.LUT UR12, UR12, 0x3fff, URZ, 0xc0, !UPT ;  /* 0x00003fff0c0c7892 */ /* 0x000fe4000f8ec03f */
[----:B------:R-:W-:-:S02]  /*1fe0*/  UISETP.NE.U32.AND UP0, UPT, UR8, URZ, UPT ;  /* 0x0000003f0800728c */ /* 0x000fc4000bf05070 */
[----:B------:R-:W-:Y:S02]  /*1ff0*/  ULOP3.LUT UR7, UR11, 0x10000, URZ, 0xfc, !UPT ;  /* 0x000100000b077892 */ /* 0x000fe4000f8efc3f */
[----:B------:R-:W-:Y:S02]  /*2000*/  ULOP3.LUT UR8, UR12, 0x10000, URZ, 0xfc, !UPT ;  /* 0x000100000c087892 */ /* 0x000fe4000f8efc3f */
[----:B------:R-:W-:Y:S02]  /*2010*/  ULEA UR7, UR18, UR7, 0xa ;  /* 0x0000000712077291 */ /* 0x000fe4000f8e503f */
[----:B------:R-:W-:Y:S01]  /*2020*/  ULEA UR8, UR18, UR8, 0xa ;  /* 0x0000000812087291 */ /* 0x000fe2000f8e503f */
[----:B------:R-:W-:Y:S01]  /*2030*/  UMOV UR13, 0x40000040 ;  /* 0x40000040000d7882 */ /* 0x000fe20000000000 */
[----:B------:R-:W-:Y:S01]  /*2040*/  UMOV UR15, 0x40000040 ;  /* 0x40000040000f7882 */ /* 0x000fe20000000000 */
[----:B------:R-:W-:Y:S02]  /*2050*/  UIADD3 UR6, UR6, 0x4, URZ ;  /* 0x0000000406067890 */ /* 0x000fe4000fffe03f */
[----:B------:R-:W-:-:S02]  /*2060*/  UMOV UR12, UR7 ;  /* 0x00000007000c7c82 */ /* 0x000fc40008000000 */
[----:B------:R-:W-:Y:S02]  /*2070*/  UMOV UR14, UR8 ;  /* 0x00000008000e7c82 */ /* 0x000fe40008000000 */
[----:B------:R-:W-:Y:S01]  /*2080*/  QGMMA.64x128x32.F32.E5M2.E5M2 R24, gdesc[UR12], R24, UP0 ;  /* 0x01e000000c1879f3 */ /* 0x000fe2000bf03818 */
[----:B------:R-:W-:Y:S02]  /*2090*/  UIADD3 UR12, UR7, 0x2, URZ ;  /* 0x00000002070c7890 */ /* 0x000fe4000fffe03f */
[----:B------:R-:W-:Y:S01]  /*20a0*/  UIADD3 UR14, UR8, 0x2, URZ ;  /* 0x00000002080e7890 */ /* 0x000fe2000fffe03f */
[----:B------:R-:W-:Y:S01]  /*20b0*/  UMOV UR13, 0x40000040 ;  /* 0x40000040000d7882 */ /* 0x000fe20000000000 */
[----:B------:R-:W-:Y:S01]  /*20c0*/  UMOV UR15, 0x40000040 ;  /* 0x40000040000f7882 */ /* 0x000fe20000000000 */
[----:B------:R-:W-:-:S06]  /*20d0*/  UISETP.NE.AND UP0, UPT, UR6, UR20, UPT ;  /* 0x000000140600728c */ /* 0x000fcc000bf05270 */
        /* <DEDUP_REMOVED lines=8> */
[----:B------:R-:W-:Y:S01]  /*2160*/  UMOV UR13, 0x40000040 ;  /* 0x40000040000d7882 */ /* 0x000fe20000000000 */
[----:B------:R-:W-:Y:S01]  /*2170*/  UMOV UR15, 0x40000040 ;  /* 0x40000040000f7882 */ /* 0x000fe20000000000 */
[----:B------:R-:W-:-:S06]  /*2180*/  USEL UR7, URZ, 0x1, UP0 ;  /* 0x000000013f077887 */ /* 0x000fcc0008000000 */
[----:B------:R-:W-:Y:S01]  /*2190*/  ISETP.NE.AND P0, PT, RZ, UR7, PT ;  /* 0x00000007ff007c0c */ /* 0x000fe2000bf05270 */
[----:B------:R-:W-:Y:S03]  /*21a0*/  QGMMA.64x128x32.F32.E5M2.E5M2 R24, gdesc[UR12], R24, gsb0 ;  /* 0x01e000000c1879f3 */ /* 0x000fe60008003818 */
[----:B------:R-:W-:-:S09]  /*21b0*/  WARPGROUP.DEPBAR.LE gsb0, 0x1 ;  /* 0x00008000000079c5 */ /* 0x000fd20000010100 */
[----:B------:R-:W-:Y:S05]  /*21c0*/  @!P0 BRA `(.L_x_24) ;  /* 0x0000000400088947 */ /* 0x000fea0003800000 */
[----:B------:R-:W-:Y:S02]  /*21d0*/  WARPGROUP.DEPBAR.LE gsb0, 0x0 ;  /* 0x00008000000079c5 */ /* 0x000fe40000010000 */
[----:B------:R-:W-:-:S01]  /*21e0*/  FADD R141, R24, R141 ;  /* 0x0000008d188d7221 */ /* 0x000fc20000000000 */
[----:B------:R-:W-:Y:S01]  /*21f0*/  FADD R136, R25, R136 ;  /* 0x0000008819887221 */ /* 0x000fe20000000000 */
        /* <DEDUP_REMOVED lines=62> */
[----:B------:R-:W-:-:S06]  /*25e0*/  UMOV UR6, URZ ;  /* 0x0000003f00067c82 */ /* 0x000fcc0008000000 */
.L_x_24:
[----:B------:R-:W-:Y:S05]  /*25f0*/  @!P1 BRA `(.L_x_25) ;  /* 0x0000000000049947 */ /* 0x000fea0003800000 */
[----:B------:R-:W-:Y:S01]  /*2600*/  BPT.TRAP 0x1 ;  /* 0x000000040000795c */ /* 0x000fe20000300000 */
.L_x_25:
[----:B------:R-:W-:Y:S01]  /*2610*/  ULEA UR8, UR19, UR10, 0x3 ;  /* 0x0000000a13087291 */ /* 0x000fe2000f8e183f */
[----:B------:R-:W-:-:S03]  /*2620*/  ISETP.GT.U32.AND P0, PT, R4, 0x1, PT ;  /* 0x000000010400780c */ /* 0x000fc60003f04070 */
[----:B------:R-:W-:-:S04]  /*2630*/  UIADD3 UR8, UR8, 0x20, URZ ;  /* 0x0000002008087890 */ /* 0x000fc8000fffe03f */
[----:B------:R-:W-:-:S09]  /*2640*/  UPRMT UR8, URZ, 0x654, UR8 ;  /* 0x000006543f087896 */ /* 0x000fd20008000008 */
[----:B------:R-:W-:Y:S01]  /*2650*/  SYNCS.ARRIVE.TRANS64.RED.A1T0 RZ, [UR8], RZ ;  /* 0x000000ffffff79a7 */ /* 0x000fe20008100408 */
[----:B------:R-:W-:Y:S05]  /*2660*/  @P0 BRA `(.L_x_26) ;  /* 0x0000000000040947 */ /* 0x000fea0003800000 */
[----:B------:R-:W-:Y:S01]  /*2670*/  BPT.TRAP 0x1 ;  /* 0x000000040000795c */ /* 0x000fe20000300000 */
.L_x_26:
[----:B------:R-:W-:Y:S01]  /*2680*/  UIADD3 UR18, UR18, 0x1, URZ ;  /* 0x0000000112127890 */ /* 0x000fe2000fffe03f */
[C---:B------:R-:W-:Y:S01]  /*2690*/  ISETP.GT.AND P0, PT, R10.reuse, 0x1, PT ;  /* 0x000000010a00780c */ /* 0x040fe20003f04270 */
[----:B------:R-:W-:Y:S01]  /*26a0*/  UIADD3 UR19, UR19, 0x1, URZ ;  /* 0x0000000113137890 */ /* 0x000fe2000fffe03f */
[----:B------:R-:W-:Y:S01]  /*26b0*/  VIADD R10, R10, 0xffffffff ;  /* 0xffffffff0a0a7836 */ /* 0x000fe20000000000 */
[----:B------:R-:W-:Y:S02]  /*26c0*/  UISETP.NE.AND UP0, UPT, UR18, 0x4, UPT ;  /* 0x000000041200788c */ /* 0x000fe4000bf05270 */
[----:B------:R-:W-:Y:S02]  /*26d0*/  UISETP.NE.AND UP1, UPT, UR19, 0x4, UPT ;  /* 0x000000041300788c */ /* 0x000fe4000bf25270 */
[----:B------:R-:W-:Y:S02]  /*26e0*/  USEL UR8, URZ, 0x1, UP0 ;  /* 0x000000013f087887 */ /* 0x000fe40008000000 */
[----:B------:R-:W-:-:S02]  /*26f0*/  USEL UR18, UR18, URZ, UP0 ;  /* 0x0000003f12127287 */ /* 0x000fc40008000000 */
[----:B------:R-:W-:Y:S02]  /*2700*/  USEL UR19, UR19, URZ, UP1 ;  /* 0x0000003f13137287 */ /* 0x000fe40008800000 */
[----:B------:R-:W-:Y:S01]  /*2710*/  LOP3.LUT R142, R142, UR8, RZ, 0x3c, !PT ;  /* 0x000000088e8e7c12 */ /* 0x000fe2000f8e3cff */
[----:B------:R-:W-:Y:S01]  /*2720*/  UMOV UR8, 0x1 ;  /* 0x0000000100087882 */ /* 0x000fe20000000000 */
[----:B------:R-:W-:Y:S08]  /*2730*/  @P0 BRA `(.L_x_27) ;  /* 0xfffffff400d80947 */ /* 0x000ff0000383ffff */
.L_x_19:
[----:B------:R-:W-:Y:S01]  /*2740*/  UISETP.NE.AND UP0, UPT, UR6, URZ, UPT ;  /* 0x0000003f0600728c */ /* 0x000fe2000bf05270 */
[----:B01----:R-:W0:Y:S03]  /*2750*/  LDC R10, c[0x0][0x28c] ;  /* 0x0000a300ff0a7b82 */ /* 0x003e260000000800 */
[----:B------:R-:W-:-:S06]  /*2760*/  USEL UR6, URZ, 0x1, !UP0 ;  /* 0x000000013f067887 */ /* 0x000fcc000c000000 */
[----:B------:R-:W-:Y:S02]  /*2770*/  ISETP.NE.AND P0, PT, RZ, UR6, PT ;  /* 0x00000006ff007c0c */ /* 0x000fe4000bf05270 */
[----:B0-----:R-:W-:-:S11]  /*2780*/  ISETP.GE.AND P1, PT, R10, 0x1, PT ;  /* 0x000000010a00780c */ /* 0x001fd60003f26270 */
[----:B------:R-:W-:Y:S05]  /*2790*/  @!P0 BRA `(.L_x_28) ;  /* 0x0000000400048947 */ /* 0x000fea0003800000 */
[----:B------:R-:W-:Y:S02]  /*27a0*/  WARPGROUP.DEPBAR.LE gsb0, 0x0 ;  /* 0x00008000000079c5 */ /* 0x000fe40000010000 */
[----:B------:R-:W-:Y:S01]  /*27b0*/  FADD R141, R24, R141 ;  /* 0x0000008d188d7221 */ /* 0x000fe20000000000 */
        /* <DEDUP_REMOVED lines=62> */
[----:B------:R-:W-:-:S07]  /*2ba0*/  FADD R14, R14, R87 ;  /* 0x000000570e0e7221 */ /* 0x000fce0000000000 */
.L_x_28:
[----:B------:R-:W-:Y:S02]  /*2bb0*/  WARPGROUP.DEPBAR.LE gsb0, 0x0 ;  /* 0x00008000000079c5 */ /* 0x000fe40000010000 */
[----:B------:R-:W-:Y:S05]  /*2bc0*/  @!P1 BRA `(.L_x_29) ;  /* 0x0000000000389947 */ /* 0x000fea0003800000 */
[----:B------:R-:W-:-:S13]  /*2bd0*/  ISETP.NE.AND P0, PT, R138, 0x3, PT ;  /* 0x000000038a00780c */ /* 0x000fda0003f05270 */
[----:B------:R-:W-:Y:S05]  /*2be0*/  @!P0 BRA `(.L_x_30) ;  /* 0x0000000000048947 */ /* 0x000fea0003800000 */
[----:B------:R-:W-:Y:S01]  /*2bf0*/  BPT.TRAP 0x1 ;  /* 0x000000040000795c */ /* 0x000fe20000300000 */
.L_x_30:
[----:B------:R-:W-:Y:S01]  /*2c00*/  UISETP.LT.AND UP0, UPT, UR9, 0x1, UPT ;  /* 0x000000010900788c */ /* 0x000fe2000bf01270 */
[----:B------:R-:W-:-:S03]  /*2c10*/  ISETP.GT.U32.AND P0, PT, R4, 0x1, PT ;  /* 0x000000010400780c */ /* 0x000fc60003f04070 */
[----:B------:R-:W-:-:S04]  /*2c20*/  USEL UR6, UR9, 0x1, UP0 ;  /* 0x0000000109067887 */ /* 0x000fc80008000000 */
[----:B------:R-:W-:-:S04]  /*2c30*/  UIADD3 UR6, UR5, UR9, -UR6 ;  /* 0x0000000905067290 */ /* 0x000fc8000fffe806 */
[----:B------:R-:W-:-:S04]  /*2c40*/  USHF.L.U32 UR6, UR6, 0x3, URZ ;  /* 0x0000000306067899 */ /* 0x000fc8000800063f */
[----:B------:R-:W-:-:S04]  /*2c50*/  ULOP3.LUT UR6, UR6, 0x18, URZ, 0xc0, !UPT ;  /* 0x0000001806067892 */ /* 0x000fc8000f8ec03f */
[----:B------:R-:W-:-:S04]  /*2c60*/  UIADD3 UR6, UR10, 0x20, UR6 ;  /* 0x000000200a067890 */ /* 0x000fc8000fffe006 */
[----:B------:R-:W-:-:S09]  /*2c70*/  UPRMT UR6, URZ, 0x654, UR6 ;  /* 0x000006543f067896 */ /* 0x000fd20008000006 */
[----:B------:R-:W-:Y:S01]  /*2c80*/  SYNCS.ARRIVE.TRANS64.RED.A1T0 RZ, [UR6], RZ ;  /* 0x000000ffffff79a7 */ /* 0x000fe20008100406 */
[----:B------:R-:W-:Y:S05]  /*2c90*/  @P0 BRA `(.L_x_29) ;  /* 0x0000000000040947 */ /* 0x000fea0003800000 */
[----:B------:R-:W-:Y:S01]  /*2ca0*/  BPT.TRAP 0x1 ;  /* 0x000000040000795c */ /* 0x000fe20000300000 */
.L_x_29:
[----:B------:R-:W0:Y:S01]  /*2cb0*/  LDC R26, c[0x0][0x288] ;  /* 0x0000a200ff1a7b82 */ /* 0x000e220000000800 */
[----:B------:R-:W-:Y:S01]  /*2cc0*/  IMAD.SHL.U32 R6, R6, 0x80, RZ ;  /* 0x0000008006067824 */ /* 0x000fe200078e00ff */
[--C-:B------:R-:W-:Y:S01]  /*2cd0*/  SHF.R.U32.HI R10, RZ, 0x2, R0.reuse ;  /* 0x00000002ff0a7819 */ /* 0x100fe20000011600 */
[----:B------:R-:W-:Y:S01]  /*2ce0*/  IMAD.SHL.U32 R29, R7, 0x80, RZ ;  /* 0x00000080071d7824 */ /* 0x000fe200078e00ff */
[----:B------:R-:W-:Y:S01]  /*2cf0*/  LOP3.LUT R24, R0, 0x60, RZ, 0xc0, !PT ;  /* 0x0000006000187812 */ /* 0x000fe200078ec0ff */
[----:B------:R-:W-:Y:S01]  /*2d00*/  ULDC UR6, c[0x0][0x284] ;  /* 0x0000a10000067ab9 */ /* 0x000fe20000000800 */
[----:B------:R-:W-:Y:S02]  /*2d10*/  SHF.R.U32.HI R25, RZ, 0x7, R0 ;  /* 0x00000007ff197819 */ /* 0x000fe40000011600 */
[----:B------:R-:W-:Y:S02]  /*2d20*/  LOP3.LUT R11, R10, 0x7, RZ, 0xc0, !PT ;  /* 0x000000070a0b7812 */ /* 0x000fe400078ec0ff */
[----:B------:R-:W-:-:S02]  /*2d30*/  SHF.R.U32.HI R24, RZ, 0x1, R24 ;  /* 0x00000001ff187819 */ /* 0x000fc40000011618 */
[----:B------:R-:W-:Y:S02]  /*2d40*/  LOP3.LUT R10, R25, 0x1, RZ, 0xc0, !PT ;  /* 0x00000001190a7812 */ /* 0x000fe400078ec0ff */
[----:B------:R-:W-:Y:S02]  /*2d50*/  IADD3 R27, RZ, -R24, -R11 ;  /* 0x80000018ff1b7210 */ /* 0x000fe40007ffe80b */
[----:B------:R-:W-:Y:S01]  /*2d60*/  LOP3.LUT R25, R0, 0x3, RZ, 0xc0, !PT ;  /* 0x0000000300197812 */ /* 0x000fe200078ec0ff */
[C---:B------:R-:W-:Y:S02]  /*2d70*/  IMAD.SHL.U32 R28, R10.reuse, 0x40, RZ ;  /* 0x000000400a1c7824 */ /* 0x040fe400078e00ff */
[----:B------:R-:W-:-:S03]  /*2d80*/  IMAD R10, R10, -0x40, R27 ;  /* 0xffffffc00a0a7824 */ /* 0x000fc600078e021b */
[----:B------:R-:W-:Y:S01]  /*2d90*/  LOP3.LUT R11, R28, 0x40, R11, 0xe2, !PT ;  /* 0x000000401c0b7812 */ /* 0x000fe200078ee20b */
[----:B------:R-:W-:Y:S01]  /*2da0*/  IMAD.MOV.U32 R28, RZ, RZ, -0x1 ;  /* 0xffffffffff1c7424 */ /* 0x000fe200078e00ff */
[----:B0-----:R-:W-:Y:S01]  /*2db0*/  ISETP.GE.AND P0, PT, R6, R26, PT ;  /* 0x0000001a0600720c */ /* 0x001fe20003f06270 */
[----:B------:R-:W-:Y:S01]  /*2dc0*/  IMAD R31, R25, -0x2, R26 ;  /* 0xfffffffe191f7824 */ /* 0x000fe200078e021a */
[----:B------:R-:W-:Y:S01]  /*2dd0*/  IADD3 R34, -R29, UR6, R10 ;  /* 0x000000061d227c10 */ /* 0x000fe2000fffe10a */
[----:B------:R-:W-:Y:S01]  /*2de0*/  IMAD.WIDE R26, R7, 0x80, RZ ;  /* 0x00000080071a7825 */ /* 0x000fe200078e02ff */
[----:B------:R-:W-:-:S03]  /*2df0*/  ISETP.GE.OR P0, PT, R29, UR6, P0 ;  /* 0x000000061d007c0c */ /* 0x000fc60008706670 */
[----:B------:R-:W-:Y:S01]  /*2e00*/  IMAD.SHL.U32 R25, R0, 0x2, RZ ;  /* 0x0000000200197824 */ /* 0x000fe200078e00ff */
[----:B------:R-:W-:Y:S01]  /*2e10*/  LOP3.LUT R35, R26, R11, R24, 0xfe, !PT ;  /* 0x0000000b1a237212 */ /* 0x000fe200078efe18 */
[----:B------:R-:W-:-:S03]  /*2e20*/  IMAD.IADD R29, R31, 0x1, -R6 ;  /* 0x000000011f1d7824 */ /* 0x000fc600078e0a06 */
[----:B------:R-:W-:-:S05]  /*2e30*/  LOP3.LUT R24, R6, 0x6, R25, 0xf8, !PT ;  /* 0x0000000606187812 */ /* 0x000fca00078ef819 */
[----:B------:R-:W-:Y:S05]  /*2e40*/  @P0 BRA `(.L_x_31) ;  /* 0x0000004400c00947 */ /* 0x000fea0003800000 */
[----:B------:R-:W0:Y:S01]  /*2e50*/  LDC.64 R32, c[0x0][0x5c8] ;  /* 0x00017200ff207b82 */ /* 0x000e220000000a00 */
[----:B------:R-:W-:Y:S01]  /*2e60*/  SHF.R.S32.HI R30, RZ, 0x1f, R5 ;  /* 0x0000001fff1e7819 */ /* 0x000fe20000011405 */
[----:B------:R-:W-:Y:S01]  /*2e70*/  ULDC.64 UR6, c[0x0][0x5d0] ;  /* 0x0001740000067ab9 */ /* 0x000fe20000000a00 */
[----:B------:R-:W-:Y:S01]  /*2e80*/  SHF.R.S32.HI R25, RZ, 0x1f, R24 ;  /* 0x0000001fff197819 */ /* 0x000fe20000011418 */
[----:B------:R-:W-:Y:S02]  /*2e90*/  BSSY B0, `(.L_x_31) ;  /* 0x000046b000007945 */ /* 0x000fe40003800000 */
[----:B------:R-:W-:-:S04]  /*2ea0*/  IMAD R6, R30, UR6, RZ ;  /* 0x000000061e067c24 */ /* 0x000fc8000f8e02ff */
[C---:B------:R-:W-:Y:S02]  /*2eb0*/  IMAD R11, R5.reuse, UR7, R6 ;  /* 0x00000007050b7c24 */ /* 0x040fe4000f8e0206 */
[----:B------:R-:W-:Y:S01]  /*2ec0*/  IMAD.WIDE.U32 R6, R5, UR6, R24 ;  /* 0x0000000605067c25 */ /* 0x000fe2000f8e0018 */
[----:B------:R-:W-:-:S03]  /*2ed0*/  ULDC.64 UR6, c[0x0][0x5c0] ;  /* 0x0001700000067ab9 */ /* 0x000fc60000000a00 */
[----:B------:R-:W-:Y:S02]  /*2ee0*/  IMAD.IADD R7, R7, 0x1, R11 ;  /* 0x0000000107077824 */ /* 0x000fe400078e020b */
[----:B0-----:R-:W-:-:S04]  /*2ef0*/  IMAD R10, R27, R32, RZ ;  /* 0x000000201b0a7224 */ /* 0x001fc800078e02ff */
[C---:B------:R-:W-:Y:S02]  /*2f00*/  IMAD R31, R35.reuse, R33, R10 ;  /* 0x00000021231f7224 */ /* 0x040fe400078e020a */
[----:B------:R-:W-:-:S04]  /*2f10*/  IMAD.WIDE.U32 R10, R35, R32, R6 ;  /* 0x00000020230a7225 */ /* 0x000fc800078e0006 */
[----:B------:R-:W-:Y:S01]  /*2f20*/  IMAD.IADD R11, R11, 0x1, R31 ;  /* 0x000000010b0b7824 */ /* 0x000fe200078e021f */
[----:B------:R-:W-:Y:S02]  /*2f30*/  LEA R6, P0, R32, R10, 0x3 ;  /* 0x0000000a20067211 */ /* 0x000fe400078018ff */
[----:B------:R-:W-:Y:S02]  /*2f40*/  IADD3 R10, P1, R10, UR6, RZ ;  /* 0x000000060a0a7c10 */ /* 0x000fe4000ff3e0ff */
[----:B------:R-:W-:Y:S02]  /*2f50*/  LEA.HI.X R7, R32, R11, R33, 0x3, P0 ;  /* 0x0000000b20077211 */ /* 0x000fe400000f1c21 */
[----:B---3-5:R-:W-:Y:S02]  /*2f60*/  FSETP.NEU.AND P0, PT, R9, RZ, PT ;  /* 0x000000ff0900720b */ /* 0x028fe40003f0d000 */
[----:B------:R-:W-:Y:S02]  /*2f70*/  IADD3 R6, P3, R6, UR6, RZ ;  /* 0x0000000606067c10 */ /* 0x000fe4000ff7e0ff */
[----:B------:R-:W-:-:S02]  /*2f80*/  IADD3.X R11, R11, UR7, RZ, P1, !PT ;  /* 0x000000070b0b7c10 */ /* 0x000fc40008ffe4ff */
[----:B------:R-:W-:-:S07]  /*2f90*/  IADD3.X R7, R7, UR7, RZ, P3, !PT ;  /* 0x0000000707077c10 */ /* 0x000fce0009ffe4ff */
[----:B------:R-:W-:Y:S05]  /*2fa0*/  @!P0 BRA `(.L_x_32) ;  /* 0x00000034005c8947 */ /* 0x000fea0003800000 */
[----:B------:R-:W-:Y:S01]  /*2fb0*/  ULDC.64 UR6, c[0x0][0x5b8] ;  /* 0x00016e0000067ab9 */ /* 0x000fe20000000a00 */
[----:B------:R-:W-:Y:S01]  /*2fc0*/  ISETP.GE.AND P0, PT, R34, 0x1, PT ;  /* 0x000000012200780c */ /* 0x000fe20003f06270 */
[----:B------:R-:W-:Y:S01]  /*2fd0*/  IMAD R32, R30, UR6, RZ ;  /* 0x000000061e207c24 */ /* 0x000fe2000f8e02ff */
[----:B------:R-:W-:Y:S01]  /*2fe0*/  ULDC.64 UR10, c[0x0][0x5a8] ;  /* 0x00016a00000a7ab9 */ /* 0x000fe20000000a00 */
[----:B------:R-:W-:Y:S01]  /*2ff0*/  IMAD.WIDE.U32 R30, R5, UR6, R24 ;  /* 0x00000006051e7c25 */ /* 0x000fe2000f8e0018 */
[----:B------:R-:W-:Y:S01]  /*3000*/  ISETP.LT.OR P4, PT, R29, 0x1, !P0 ;  /* 0x000000011d00780c */ /* 0x000fe20004781670 */
[----:B------:R-:W-:Y:S02]  /*3010*/  BSSY B1, `(.L_x_33) ;  /* 0x000000c000017945 */ /* 0x000fe40003800000 */
[----:B------:R-:W-:Y:S01]  /*3020*/  IMAD R5, R5, UR7, R32 ;  /* 0x0000000705057c24 */ /* 0x000fe2000f8e0220 */
[----:B------:R-:W-:-:S03]  /*3030*/  ULDC.64 UR6, c[0x0][0x5b0] ;  /* 0x00016c0000067ab9 */ /* 0x000fc60000000a00 */
[----:B------:R-:W-:Y:S02]  /*3040*/  IMAD.IADD R31, R31, 0x1, R5 ;  /* 0x000000011f1f7824 */ /* 0x000fe400078e0205 */
[----:B------:R-:W-:Y:S02]  /*3050*/  IMAD R5, R27, UR6, RZ ;  /* 0x000000061b057c24 */ /* 0x000fe4000f8e02ff */
[----:B------:R-:W-:-:S04]  /*3060*/  IMAD.WIDE.U32 R24, R35, UR6, R30 ;  /* 0x0000000623187c25 */ /* 0x000fc8000f8e001e */
[----:B------:R-:W-:Y:S01]  /*3070*/  IMAD R5, R35, UR7, R5 ;  /* 0x0000000723057c24 */ /* 0x000fe2000f8e0205 */
[----:B------:R-:W-:-:S04]  /*3080*/  IADD3 R24, P1, R24, UR10, RZ ;  /* 0x0000000a18187c10 */ /* 0x000fc8000ff3e0ff */
[--C-:B------:R-:W-:Y:S02]  /*3090*/  IADD3.X R25, R25, UR11, R5.reuse, P1, !PT ;  /* 0x0000000b19197c10 */ /* 0x100fe40008ffe405 */
[----:B------:R-:W-:Y:S01]  /*30a0*/  PRMT R5, RZ, 0x7610, R5 ;  /* 0x00007610ff057816 */ /* 0x000fe20000000005 */
[----:B------:R-:W-:Y:S06]  /*30b0*/  @P4 BRA `(.L_x_34) ;  /* 0x0000000000044947 */ /* 0x000fec0003800000 */
[----:B------:R0:W5:Y:S02]  /*30c0*/  LDG.E.U8 R5, desc[UR16][R24.64] ;  /* 0x0000001018057981 */ /* 0x000164000c1e1100 */
.L_x_34:
[----:B------:R-:W-:Y:S05]  /*30d0*/  BSYNC B1 ;  /* 0x0000000000017941 */ /* 0x000fea0003800000 */
.L_x_33:
[----:B-----5:R-:W-:Y:S01]  /*30e0*/  LOP3.LUT R5, R5, 0xff, RZ, 0xc0, !PT ;  /* 0x000000ff05057812 */ /* 0x020fe200078ec0ff */
[----:B------:R-:W-:Y:S01]  /*30f0*/  BSSY B1, `(.L_x_35) ;  /* 0x000000b000017945 */ /* 0x000fe20003800000 */
[----:B------:R-:W-:Y:S02]  /*3100*/  ISETP.LT.OR P3, PT, R29, 0x2, !P0 ;  /* 0x000000021d00780c */ /* 0x000fe40004761670 */
[----:B------:R-:W-:-:S05]  /*3110*/  F2FP.F16.E5M2.UNPACK_B R5, R5 ;  /* 0x00000005ff05723e */ /* 0x000fca00020004ff */
[----:B------:R-:W-:Y:S01]  /*3120*/  HADD2.F32 R32, -RZ, R5.H0_H0 ;  /* 0x20000005ff207230 */ /* 0x000fe20000004100 */
[----:B------:R-:W-:-:S04]  /*3130*/  PRMT R5, RZ, 0x7610, R5 ;  /* 0x00007610ff057816 */ /* 0x000fc80000000005 */
[----:B------:R-:W-:-:S04]  /*3140*/  FMUL R32, R32, R9 ;  /* 0x0000000920207220 */ /* 0x000fc80000400000 */
[----:B--2---:R-:W-:-:S05]  /*3150*/  FFMA R32, R141, R8, R32 ;  /* 0x000000088d207223 */ /* 0x004fca0000000020 */
[----:B------:R-:W-:-:S05]  /*3160*/  F2FP.SATFINITE.E5M2.F32.PACK_AB_MERGE_C R33, RZ, R32, RZ ;  /* 0x00000020ff21723e */ /* 0x000fca00048060ff */
[----:B------:R1:W-:Y:S01]  /*3170*/  @!P4 STG.E.U8 desc[UR16][R10.64], R33 ;  /* 0x000000210a00c986 */ /* 0x0003e2000c101110 */
[----:B------:R-:W-:Y:S05]  /*3180*/  @P3 BRA `(.L_x_36) ;  /* 0x0000000000043947 */ /* 0x000fea0003800000 */
[----:B------:R2:W5:Y:S02]  /*3190*/  LDG.E.U8 R5, desc[UR16][R24.64+0x1] ;  /* 0x0000011018057981 */ /* 0x000564000c1e1100 */
.L_x_36:
[----:B------:R-:W-:Y:S05]  /*31a0*/  BSYNC B1 ;  /* 0x0000000000017941 */ /* 0x000fea0003800000 */
.L_x_35:
[----:B-----5:R-:W-:Y:S01]  /*31b0*/  LOP3.LUT R5, R5, 0xff, RZ, 0xc0, !PT ;  /* 0x000000ff05057812 */ /* 0x020fe200078ec0ff */
[----:B------:R-:W-:Y:S01]  /*31c0*/  BSSY B1, `(.L_x_37) ;  /* 0x0000013000017945 */ /* 0x000fe20003800000 */
[----:B-1----:R-:W-:Y:S02]  /*31d0*/  IADD3 R33, P1, R35, 0x8, RZ ;  /* 0x0000000823217810 */ /* 0x002fe40007f3e0ff */
[----:B------:R-:W-:-:S03]  /*31e0*/  F2FP.F16.E5M2.UNPACK_B R5, R5 ;  /* 0x00000005ff05723e */ /* 0x000fc600020004ff */
[----:B------:R-:W-:Y:S01]  /*31f0*/  IMAD.X R27, RZ, RZ, R27, P1 ;  /* 0x000000ffff1b7224 */ /* 0x000fe200008e061b */
[----:B------:R-:W-:Y:S01]  /*3200*/  ISETP.GE.AND P1, PT, R34, 0x9, PT ;  /* 0x000000092200780c */ /* 0x000fe20003f26270 */
[----:B------:R-:W-:Y:S02]  /*3210*/  HADD2.F32 R26, -RZ, R5.H0_H0 ;  /* 0x20000005ff1a7230 */ /* 0x000fe40000004100 */
[----:B------:R-:W-:Y:S01]  /*3220*/  IMAD.WIDE.U32 R30, R33, UR6, R30 ;  /* 0x00000006211e7c25 */ /* 0x000fe2000f8e001e */
[----:B------:R-:W-:-:S03]  /*3230*/  ISETP.LT.OR P5, PT, R29, 0x1, !P1 ;  /* 0x000000011d00780c */ /* 0x000fc60004fa1670 */
[----:B------:R-:W-:Y:S01]  /*3240*/  FMUL R5, R26, R9 ;  /* 0x000000091a057220 */ /* 0x000fe20000400000 */
[----:B------:R-:W-:-:S03]  /*3250*/  IMAD R26, R27, UR6, RZ ;  /* 0x000000061b1a7c24 */ /* 0x000fc6000f8e02ff */
[----:B------:R-:W-:Y:S01]  /*3260*/  FFMA R5, R136, R8, R5 ;  /* 0x0000000888057223 */ /* 0x000fe20000000005 */
[----:B------:R-:W-:Y:S01]  /*3270*/  IMAD R33, R33, UR7, R26 ;  /* 0x0000000721217c24 */ /* 0x000fe2000f8e021a */
[----:B------:R-:W-:-:S03]  /*3280*/  IADD3 R26, P4, R30, UR10, RZ ;  /* 0x0000000a1e1a7c10 */ /* 0x000fc6000ff9e0ff */
[----:B------:R-:W-:Y:S02]  /*3290*/  F2FP.SATFINITE.E5M2.F32.PACK_AB_MERGE_C R35, RZ, R5, RZ ;  /* 0x00000005ff23723e */ /* 0x000fe400048060ff */
[----:B------:R-:W-:Y:S02]  /*32a0*/  IADD3.X R27, R31, UR11, R33, P4, !PT ;  /* 0x0000000b1f1b7c10 */ /* 0x000fe4000a7fe421 */
[----:B------:R-:W-:Y:S01]  /*32b0*/  PRMT R5, RZ, 0x7610, R5 ;  /* 0x00007610ff057816 */ /* 0x000fe20000000005 */
[----:B------:R1:W-:Y:S01]  /*32c0*/  @!P3 STG.E.U8 desc[UR16][R10.64+0x1], R35 ;  /* 0x000001230a00b986 */ /* 0x0003e2000c101110 */
[----:B------:R-:W-:Y:S05]  /*32d0*/  @P5 BRA `(.L_x_38) ;  /* 0x0000000000045947 */ /* 0x000fea0003800000 */
[----:B------:R3:W5:Y:S02]  /*32e0*/  LDG.E.U8 R5, desc[UR16][R26.64] ;  /* 0x000000101a057981 */ /* 0x000764000c1e1100 */
.L_x_38:
[----:B------:R-:W-:Y:S05]  /*32f0*/  BSYNC B1 ;  /* 0x0000000000017941 */ /* 0x000fea0003800000 */
.L_x_37:
[----:B-----5:R-:W-:Y:S01]  /*3300*/  LOP3.LUT R5, R5, 0xff, RZ, 0xc0, !PT ;  /* 0x000000ff05057812 */ /* 0x020fe200078ec0ff */
[----:B------:R-:W-:Y:S01]  /*3310*/  BSSY B1, `(.L_x_39) ;  /* 0x000000b000017945 */ /* 0x000fe20003800000 */
[----:B------:R-:W-:Y:S02]  /*3320*/  ISETP.LT.OR P3, PT, R29, 0x2, !P1 ;  /* 0x000000021d00780c */ /* 0x000fe40004f61670 */
[----:B------:R-:W-:-:S05]  /*3330*/  F2FP.F16.E5M2.UNPACK_B R5, R5 ;  /* 0x00000005ff05723e */ /* 0x000fca00020004ff */
[----:B------:R-:W-:Y:S01]  /*3340*/  HADD2.F32 R30, -RZ, R5.H0_H0 ;  /* 0x20000005ff1e7230 */ /* 0x000fe20000004100 */
[----:B------:R-:W-:-:S04]  /*3350*/  PRMT R5, RZ, 0x7610, R5 ;  /* 0x00007610ff057816 */ /* 0x000fc80000000005 */
[----:B------:R-:W-:-:S04]  /*3360*/  FMUL R30, R30, R9 ;  /* 0x000000091e1e7220 */ /* 0x000fc80000400000 */
[----:B------:R-:W-:-:S05]  /*3370*/  FFMA R30, R139, R8, R30 ;  /* 0x000000088b1e7223 */ /* 0x000fca000000001e */
[----:B------:R-:W-:-:S05]  /*3380*/  F2FP.SATFINITE.E5M2.F32.PACK_AB_MERGE_C R31, RZ, R30, RZ ;  /* 0x0000001eff1f723e */ /* 0x000fca00048060ff */
[----:B------:R4:W-:Y:S01]  /*3390*/  @!P5 STG.E.U8 desc[UR16][R6.64], R31 ;  /* 0x0000001f0600d986 */ /* 0x0009e2000c101110 */
[----:B------:R-:W-:Y:S05]  /*33a0*/  @P3 BRA `(.L_x_40) ;  /* 0x0000000000043947 */ /* 0x000fea0003800000 */
[----:B------:R0:W5:Y:S02]  /*33b0*/  LDG.E.U8 R5, desc[UR16][R26.64+0x1] ;  /* 0x000001101a057981 */ /* 0x000164000c1e1100 */
.L_x_40:
[----:B------:R-:W-:Y:S05]  /*33c0*/  BSYNC B1 ;  /* 0x0000000000017941 */ /* 0x000fea0003800000 */
.L_x_39:
[----:B-----5:R-:W-:Y:S01]  /*33d0*/  LOP3.LUT R5, R5, 0xff, RZ, 0xc0, !PT ;  /* 0x000000ff05057812 */ /* 0x020fe200078ec0ff */
[----:B------:R-:W-:Y:S01]  /*33e0*/  BSSY B1, `(.L_x_41) ;  /* 0x000000b000017945 */ /* 0x000fe20003800000 */
[----:B------:R-:W-:Y:S02]  /*33f0*/  ISETP.LT.OR P4, PT, R29, 0x9, !P0 ;  /* 0x000000091d00780c */ /* 0x000fe40004781670 */
[----:B------:R-:W-:-:S05]  /*3400*/  F2FP.F16.E5M2.UNPACK_B R5, R5 ;  /* 0x00000005ff05723e */ /* 0x000fca00020004ff */
[----:B------:R-:W-:-:S05]  /*3410*/  HADD2.F32 R30, -RZ, R5.H0_H0 ;  /* 0x20000005ff1e7230 */ /* 0x000fca0000004100 */
[----:B------:R-:W-:-:S04]  /*3420*/  FMUL R5, R30, R9 ;  /* 0x000000091e057220 */ /* 0x000fc80000400000 */
[----:B------:R-:W-:-:S05]  /*3430*/  FFMA R5, R134, R8, R5 ;  /* 0x0000000886057223 */ /* 0x000fca0000000005 */
[----:B----4-:R-:W-:Y:S02]  /*3440*/  F2FP.SATFINITE.E5M2.F32.PACK_AB_MERGE_C R31, RZ, R5, RZ ;  /* 0x00000005ff1f723e */ /* 0x010fe400048060ff */
[----:B------:R-:W-:-:S03]  /*3450*/  PRMT R5, RZ, 0x7610, R5 ;  /* 0x00007610ff057816 */ /* 0x000fc60000000005 */
[----:B------:R4:W-:Y:S01]  /*3460*/  @!P3 STG.E.U8 desc[UR16][R6.64+0x1], R31 ;  /* 0x0000011f0600b986 */ /* 0x0009e2000c101110 */
[----:B------:R-:W-:Y:S05]  /*3470*/  @P4 BRA `(.L_x_42) ;  /* 0x0000000000044947 */ /* 0x000fea0003800000 */
[----:B------:R0:W5:Y:S02]  /*3480*/  LDG.E.U8 R5, desc[UR16][R24.64+0x8] ;  /* 0x0000081018057981 */ /* 0x000164000c1e1100 */
.L_x_42:
[----:B------:R-:W-:Y:S05]  /*3490*/  BSYNC B1 ;  /* 0x0000000000017941 */ /* 0x000fea0003800000 */
.L_x_41:
        /* <DEDUP_REMOVED lines=8> */
[----:B----4-:R-:W-:-:S05]  /*3520*/  F2FP.SATFINITE.E5M2.F32.PACK_AB_MERGE_C R31, RZ, R30, RZ ;  /* 0x0000001eff1f723e */ /* 0x010fca00048060ff */
[----:B------:R4:W-:Y:S01]  /*3530*/  @!P4 STG.E.U8 desc[UR16][R10.64+0x8], R31 ;  /* 0x0000081f0a00c986 */ /* 0x0009e2000c101110 */
[----:B------:R-:W-:Y:S05]  /*3540*/  @P3 BRA `(.L_x_44) ;  /* 0x0000000000043947 */ /* 0x000fea0003800000 */
[----:B------:R0:W5:Y:S02]  /*3550*/  LDG.E.U8 R5, desc[UR16][R24.64+0x9] ;  /* 0x0000091018057981 */ /* 0x000164000c1e1100 */
.L_x_44:
[----:B------:R-:W-:Y:S05]  /*3560*/  BSYNC B1 ;  /* 0x0000000000017941 */ /* 0x000fea0003800000 */
.L_x_43:
        /* <DEDUP_REMOVED lines=12> */
.L_x_46:
[----:B------:R-:W-:Y:S05]  /*3630*/  BSYNC B1 ;  /* 0x0000000000017941 */ /* 0x000fea0003800000 */
.L_x_45:
        /* <DEDUP_REMOVED lines=12> */
.L_x_48:
[----:B------:R-:W-:Y:S05]  /*3700*/  BSYNC B1 ;  /* 0x0000000000017941 */ /* 0x000fea0003800000 */
.L_x_47:
        /* <DEDUP_REMOVED lines=12> */
.L_x_50:
[----:B------:R-:W-:Y:S05]  /*37d0*/  BSYNC B1 ;  /* 0x0000000000017941 */ /* 0x000fea0003800000 */
.L_x_49:
        /* <DEDUP_REMOVED lines=12> */
.L_x_52:
[----:B------:R-:W-:Y:S05]  /*38a0*/  BSYNC B1 ;  /* 0x0000000000017941 */ /* 0x000fea0003800000 */
.L_x_51:
        /* <DEDUP_REMOVED lines=12> */
.L_x_54:
[----:B------:R-:W-:Y:S05]  /*3970*/  BSYNC B1 ;  /* 0x0000000000017941 */ /* 0x000fea0003800000 */
.L_x_53:
        /* <DEDUP_REMOVED lines=12> */
.L_x_56:
[----:B------:R-:W-:Y:S05]  /*3a40*/  BSYNC B1 ;  /* 0x0000000000017941 */ /* 0x000fea0003800000 */
.L_x_55:
        /* <DEDUP_REMOVED lines=12> */
.L_x_58:
[----:B------:R-:W-:Y:S05]  /*3b10*/  BSYNC B1 ;  /* 0x0000000000017941 */ /* 0x000fea0003800000 */
.L_x_57:
        /* <DEDUP_REMOVED lines=12> */
.L_x_60:
[----:B------:R-:W-:Y:S05]  /*3be0*/  BSYNC B1 ;  /* 0x0000000000017941 */ /* 0x000fea0003800000 */
.L_x_59:
        /* <DEDUP_REMOVED lines=12> */
.L_x_62:
[----:B------:R-:W-:Y:S05]  /*3cb0*/  BSYNC B1 ;  /* 0x0000000000017941 */ /* 0x000fea0003800000 */
.L_x_61:
        /* <DEDUP_REMOVED lines=12> */
.L_x_64:
[----:B------:R-:W-:Y:S05]  /*3d80*/  BSYNC B1 ;  /* 0x0000000000017941 */ /* 0x000fea0003800000 */
.L_x_63:
        /* <DEDUP_REMOVED lines=12> */
.L_x_66:
[----:B------:R-:W-:Y:S05]  /*3e50*/  BSYNC B1 ;  /* 0x0000000000017941 */ /* 0x000fea0003800000 */
.L_x_65:
        /* <DEDUP_REMOVED lines=12> */
.L_x_68:
[----:B------:R-:W-:Y:S05]  /*3f20*/  BSYNC B1 ;  /* 0x0000000000017941 */ /* 0x000fea0003800000 */
.L_x_67:
        /* <DEDUP_REMOVED lines=12> */
.L_x_70:
[----:B------:R-:W-:Y:S05]  /*3ff0*/  BSYNC B1 ;  /* 0x0000000000017941 */ /* 0x000fea0003800000 */
.L_x_69:
        /* <DEDUP_REMOVED lines=12> */
.L_x_72:
[----:B------:R-:W-:Y:S05]  /*40c0*/  BSYNC B1 ;  /* 0x0000000000017941 */ /* 0x000fea0003800000 */
.L_x_71:
        /* <DEDUP_REMOVED lines=12> */
.L_x_74:
[----:B------:R-:W-:Y:S05]  /*4190*/  BSYNC B1 ;  /* 0x0000000000017941 */ /* 0x000fea0003800000 */
.L_x_73:
        /* <DEDUP_REMOVED lines=12> */
.L_x_76:
[----:B------:R-:W-:Y:S05]  /*4260*/  BSYNC B1 ;  /* 0x0000000000017941 */ /* 0x000fea0003800000 */
.L_x_75:
        /* <DEDUP_REMOVED lines=12> */
.L_x_78:
[----:B------:R-:W-:Y:S05]  /*4330*/  BSYNC B1 ;  /* 0x0000000000017941 */ /* 0x000fea0003800000 */
.L_x_77:
        /* <DEDUP_REMOVED lines=12> */
.L_x_80:
[----:B------:R-:W-:Y:S05]  /*4400*/  BSYNC B1 ;  /* 0x0000000000017941 */ /* 0x000fea0003800000 */
.L_x_79:
        /* <DEDUP_REMOVED lines=12> */
.L_x_82:
[----:B------:R-:W-:Y:S05]  /*44d0*/  BSYNC B1 ;  /* 0x0000000000017941 */ /* 0x000fea0003800000 */
.L_x_81:
        /* <DEDUP_REMOVED lines=12> */
.L_x_84:
[----:B------:R-:W-:Y:S05]  /*45a0*/  BSYNC B1 ;  /* 0x0000000000017941 */ /* 0x000fea0003800000 */
.L_x_83:
        /* <DEDUP_REMOVED lines=12> */
.L_x_86:
[----:B------:R-:W-:Y:S05]  /*4670*/  BSYNC B1 ;  /* 0x0000000000017941 */ /* 0x000fea0003800000 */
.L_x_85:
        /* <DEDUP_REMOVED lines=12> */
.L_x_88:
[----:B------:R-:W-:Y:S05]  /*4740*/  BSYNC B1 ;  /* 0x0000000000017941 */ /* 0x000fea0003800000 */
.L_x_87:
        /* <DEDUP_REMOVED lines=12> */
.L_x_90:
[----:B------:R-:W-:Y:S05]  /*4810*/  BSYNC B1 ;  /* 0x0000000000017941 */ /* 0x000fea0003800000 */
.L_x_89:
        /* <DEDUP_REMOVED lines=12> */
.L_x_92:
[----:B------:R-:W-:Y:S05]  /*48e0*/  BSYNC B1 ;  /* 0x0000000000017941 */ /* 0x000fea0003800000 */
.L_x_91:
        /* <DEDUP_REMOVED lines=12> */
.L_x_94:
[----:B------:R-:W-:Y:S05]  /*49b0*/  BSYNC B1 ;  /* 0x0000000000017941 */ /* 0x000fea0003800000 */
.L_x_93:
        /* <DEDUP_REMOVED lines=12> */
.L_x_96:
[----:B------:R-:W-:Y:S05]  /*4a80*/  BSYNC B1 ;  /* 0x0000000000017941 */ /* 0x000fea0003800000 */
.L_x_95:
        /* <DEDUP_REMOVED lines=12> */
.L_x_98:
[----:B------:R-:W-:Y:S05]  /*4b50*/  BSYNC B1 ;  /* 0x0000000000017941 */ /* 0x000fea0003800000 */
.L_x_97:
        /* <DEDUP_REMOVED lines=12> */
.L_x_100:
[----:B------:R-:W-:Y:S05]  /*4c20*/  BSYNC B1 ;  /* 0x0000000000017941 */ /* 0x000fea0003800000 */
.L_x_99:
        /* <DEDUP_REMOVED lines=12> */
.L_x_102:
[----:B------:R-:W-:Y:S05]  /*4cf0*/  BSYNC B1 ;  /* 0x0000000000017941 */ /* 0x000fea0003800000 */
.L_x_101:
        /* <DEDUP_REMOVED lines=12> */
.L_x_104:
[----:B------:R-:W-:Y:S05]  /*4dc0*/  BSYNC B1 ;  /* 0x0000000000017941 */ /* 0x000fea0003800000 */
.L_x_103:
        /* <DEDUP_REMOVED lines=12> */
.L_x_106:
[----:B------:R-:W-:Y:S05]  /*4e90*/  BSYNC B1 ;  /* 0x0000000000017941 */ /* 0x000fea0003800000 */
.L_x_105:
        /* <DEDUP_REMOVED lines=12> */
.L_x_108:
[----:B------:R-:W-:Y:S05]  /*4f60*/  BSYNC B1 ;  /* 0x0000000000017941 */ /* 0x000fea0003800000 */
.L_x_107:
        /* <DEDUP_REMOVED lines=12> */
.L_x_110:
[----:B------:R-:W-:Y:S05]  /*5030*/  BSYNC B1 ;  /* 0x0000000000017941 */ /* 0x000fea0003800000 */
.L_x_109:
        /* <DEDUP_REMOVED lines=12> */
.L_x_112:
[----:B------:R-:W-:Y:S05]  /*5100*/  BSYNC B1 ;  /* 0x0000000000017941 */ /* 0x000fea0003800000 */
.L_x_111:
        /* <DEDUP_REMOVED lines=12> */
.L_x_114:
[----:B------:R-:W-:Y:S05]  /*51d0*/  BSYNC B1 ;  /* 0x0000000000017941 */ /* 0x000fea0003800000 */
.L_x_113:
        /* <DEDUP_REMOVED lines=12> */
.L_x_116:
[----:B------:R-:W-:Y:S05]  /*52a0*/  BSYNC B1 ;  /* 0x0000000000017941 */ /* 0x000fea0003800000 */
.L_x_115:
        /* <DEDUP_REMOVED lines=12> */
.L_x_118:
[----:B------:R-:W-:Y:S05]  /*5370*/  BSYNC B1 ;  /* 0x0000000000017941 */ /* 0x000fea0003800000 */
.L_x_117:
        /* <DEDUP_REMOVED lines=12> */
.L_x_120:
[----:B------:R-:W-:Y:S05]  /*5440*/  BSYNC B1 ;  /* 0x0000000000017941 */ /* 0x000fea0003800000 */
.L_x_119:
        /* <DEDUP_REMOVED lines=12> */
.L_x_122:
[----:B------:R-:W-:Y:S05]  /*5510*/  BSYNC B1 ;  /* 0x0000000000017941 */ /* 0x000fea0003800000 */
.L_x_121:
        /* <DEDUP_REMOVED lines=12> */
.L_x_124:
[----:B------:R-:W-:Y:S05]  /*55e0*/  BSYNC B1 ;  /* 0x0000000000017941 */ /* 0x000fea0003800000 */
.L_x_123:
        /* <DEDUP_REMOVED lines=12> */
.L_x_126:
[----:B------:R-:W-:Y:S05]  /*56b0*/  BSYNC B1 ;  /* 0x0000000000017941 */ /* 0x000fea0003800000 */
.L_x_125:
        /* <DEDUP_REMOVED lines=12> */
.L_x_128:
[----:B------:R-:W-:Y:S05]  /*5780*/  BSYNC B1 ;  /* 0x0000000000017941 */ /* 0x000fea0003800000 */
.L_x_127:
        /* <DEDUP_REMOVED lines=12> */
.L_x_130:
[----:B------:R-:W-:Y:S05]  /*5850*/  BSYNC B1 ;  /* 0x0000000000017941 */ /* 0x000fea0003800000 */
.L_x_129:
        /* <DEDUP_REMOVED lines=12> */
.L_x_132:
[----:B------:R-:W-:Y:S05]  /*5920*/  BSYNC B1 ;  /* 0x0000000000017941 */ /* 0x000fea0003800000 */
.L_x_131:
        /* <DEDUP_REMOVED lines=12> */
.L_x_134:
[----:B------:R-:W-:Y:S05]  /*59f0*/  BSYNC B1 ;  /* 0x0000000000017941 */ /* 0x000fea0003800000 */
.L_x_133:
        /* <DEDUP_REMOVED lines=12> */
.L_x_136:
[----:B------:R-:W-:Y:S05]  /*5ac0*/  BSYNC B1 ;  /* 0x0000000000017941 */ /* 0x000fea0003800000 */
.L_x_135:
        /* <DEDUP_REMOVED lines=12> */
.L_x_138:
[----:B------:R-:W-:Y:S05]  /*5b90*/  BSYNC B1 ;  /* 0x0000000000017941 */ /* 0x000fea0003800000 */
.L_x_137:
        /* <DEDUP_REMOVED lines=12> */
.L_x_140:
[----:B------:R-:W-:Y:S05]  /*5c60*/  BSYNC B1 ;  /* 0x0000000000017941 */ /* 0x000fea0003800000 */
.L_x_139:
        /* <DEDUP_REMOVED lines=12> */
.L_x_142:
[----:B------:R-:W-:Y:S05]  /*5d30*/  BSYNC B1 ;  /* 0x0000000000017941 */ /* 0x000fea0003800000 */
.L_x_141:
        /* <DEDUP_REMOVED lines=12> */
.L_x_144:
[----:B------:R-:W-:Y:S05]  /*5e00*/  BSYNC B1 ;  /* 0x0000000000017941 */ /* 0x000fea0003800000 */
.L_x_143:
[----:B-----5:R-:W-:Y:S01]  /*5e10*/  LOP3.LUT R5, R5, 0xff, RZ, 0xc0, !PT ;  /* 0x000000ff05057812 */ /* 0x020fe200078ec0ff */
[----:B------:R-:W-:Y:S01]  /*5e20*/  BSSY B1, `(.L_x_145) ;  /* 0x000000b000017945 */ /* 0x000fe20003800000 */
[----:B------:R-:W-:Y:S02]  /*5e30*/  ISETP.LT.OR P4, PT, R29, 0x71, !P0 ;  /* 0x000000711d00780c */ /* 0x000fe40004781670 */
[----:B------:R-:W-:-:S05]  /*5e40*/  F2FP.F16.E5M2.UNPACK_B R5, R5 ;  /* 0x00000005ff05723e */ /* 0x000fca00020004ff */
[----:B------:R-:W-:-:S05]  /*5e50*/  HADD2.F32 R18, -RZ, R5.H0_H0 ;  /* 0x20000005ff127230 */ /* 0x000fca0000004100 */
[----:B------:R-:W-:-:S04]  /*5e60*/  FMUL R5, R18, R9 ;  /* 0x0000000912057220 */ /* 0x000fc80000400000 */
[----:B------:R-:W-:-:S05]  /*5e70*/  FFMA R5, R20, R8, R5 ;  /* 0x0000000814057223 */ /* 0x000fca0000000005 */
[----:B0-----:R-:W-:Y:S02]  /*5e80*/  F2FP.SATFINITE.E5M2.F32.PACK_AB_MERGE_C R23, RZ, R5, RZ ;  /* 0x00000005ff17723e */ /* 0x001fe400048060ff */
[----:B------:R-:W-:-:S03]  /*5e90*/  PRMT R5, RZ, 0x7610, R5 ;  /* 0x00007610ff057816 */ /* 0x000fc60000000005 */
[----:B------:R0:W-:Y:S01]  /*5ea0*/  @!P3 STG.E.U8 desc[UR16][R6.64+0x69], R23 ;  /* 0x000069170600b986 */ /* 0x0001e2000c101110 */
[----:B------:R-:W-:Y:S05]  /*5eb0*/  @P4 BRA `(.L_x_146) ;  /* 0x0000000000044947 */ /* 0x000fea0003800000 */
[----:B------:R0:W5:Y:S02]  /*5ec0*/  LDG.E.U8 R5, desc[UR16][R24.64+0x70] ;  /* 0x0000701018057981 */ /* 0x000164000c1e1100 */
.L_x_146:
[----:B------:R-:W-:Y:S05]  /*5ed0*/  BSYNC B1 ;  /* 0x0000000000017941 */ /* 0x000fea0003800000 */
.L_x_145:
        /* <DEDUP_REMOVED lines=12> */
.L_x_148:
[----:B------:R-:W-:Y:S05]  /*5fa0*/  BSYNC B1 ;  /* 0x0000000000017941 */ /* 0x000fea0003800000 */
.L_x_147:
        /* <DEDUP_REMOVED lines=12> */
.L_x_150:
[----:B------:R-:W-:Y:S05]  /*6070*/  BSYNC B1 ;  /* 0x0000000000017941 */ /* 0x000fea0003800000 */
.L_x_149:
        /* <DEDUP_REMOVED lines=8> */
[----:B0-----:R-:W-:-:S05]  /*6100*/  F2FP.SATFINITE.E5M2.F32.PACK_AB_MERGE_C R17, RZ, R18, RZ ;  /* 0x00000012ff11723e */ /* 0x001fca00048060ff */
[----:B------:R0:W-:Y:S01]  /*6110*/  @!P4 STG.E.U8 desc[UR16][R6.64+0x70], R17 ;  /* 0x000070110600c986 */ /* 0x0001e2000c101110 */
[----:B------:R-:W-:Y:S05]  /*6120*/  @P3 BRA `(.L_x_152) ;  /* 0x0000000000043947 */ /* 0x000fea0003800000 */
[----:B------:R0:W5:Y:S02]  /*6130*/  LDG.E.U8 R5, desc[UR16][R26.64+0x71] ;  /* 0x000071101a057981 */ /* 0x000164000c1e1100 */
.L_x_152:
[----:B------:R-:W-:Y:S05]  /*6140*/  BSYNC B1 ;  /* 0x0000000000017941 */ /* 0x000fea0003800000 */
.L_x_151:
        /* <DEDUP_REMOVED lines=12> */
.L_x_154:
[----:B------:R-:W-:Y:S05]  /*6210*/  BSYNC B1 ;  /* 0x0000000000017941 */ /* 0x000fea0003800000 */
.L_x_153:
        /* <DEDUP_REMOVED lines=12> */
.L_x_156:
[----:B------:R-:W-:Y:S05]  /*62e0*/  BSYNC B1 ;  /* 0x0000000000017941 */ /* 0x000fea0003800000 */
.L_x_155:
        /* <DEDUP_REMOVED lines=12> */
.L_x_158:
[----:B------:R-:W-:Y:S05]  /*63b0*/  BSYNC B1 ;  /* 0x0000000000017941 */ /* 0x000fea0003800000 */
.L_x_157:
[----:B-----5:R-:W-:Y:S01]  /*63c0*/  LOP3.LUT R5, R5, 0xff, RZ, 0xc0, !PT ;  /* 0x000000ff05057812 */ /* 0x020fe200078ec0ff */
[----:B------:R-:W-:Y:S01]  /*63d0*/  BSSY B1, `(.L_x_159) ;  /* 0x000000b000017945 */ /* 0x000fe20003800000 */
[----:B------:R-:W-:Y:S02]  /*63e0*/  ISETP.LT.OR P1, PT, R29, 0x7a, !P1 ;  /* 0x0000007a1d00780c */ /* 0x000fe40004f21670 */
[----:B------:R-:W-:-:S05]  /*63f0*/  F2FP.F16.E5M2.UNPACK_B R5, R5 ;  /* 0x00000005ff05723e */ /* 0x000fca00020004ff */
[----:B01--4-:R-:W-:Y:S01]  /*6400*/  HADD2.F32 R10, -RZ, R5.H0_H0 ;  /* 0x20000005ff0a7230 */ /* 0x013fe20000004100 */
[----:B------:R-:W-:-:S04]  /*6410*/  PRMT R5, RZ, 0x7610, R5 ;  /* 0x00007610ff057816 */ /* 0x000fc80000000005 */
[----:B------:R-:W-:-:S04]  /*6420*/  FMUL R10, R10, R9 ;  /* 0x000000090a0a7220 */ /* 0x000fc80000400000 */
[----:B------:R-:W-:-:S05]  /*6430*/  FFMA R10, R15, R8, R10 ;  /* 0x000000080f0a7223 */ /* 0x000fca000000000a */
[----:B------:R-:W-:-:S05]  /*6440*/  F2FP.SATFINITE.E5M2.F32.PACK_AB_MERGE_C R11, RZ, R10, RZ ;  /* 0x0000000aff0b723e */ /* 0x000fca00048060ff */
[----:B------:R0:W-:Y:S01]  /*6450*/  @!P3 STG.E.U8 desc[UR16][R6.64+0x78], R11 ;  /* 0x0000780b0600b986 */ /* 0x0001e2000c101110 */
[----:B------:R-:W-:Y:S05]  /*6460*/  @P1 BRA `(.L_x_160) ;  /* 0x0000000000041947 */ /* 0x000fea0003800000 */
[----:B------:R1:W5:Y:S02]  /*6470*/  LDG.E.U8 R5, desc[UR16][R26.64+0x79] ;  /* 0x000079101a057981 */ /* 0x000364000c1e1100 */
.L_x_160:
[----:B------:R-:W-:Y:S05]  /*6480*/  BSYNC B1 ;  /* 0x0000000000017941 */ /* 0x000fea0003800000 */
.L_x_159:
[----:B------:R-:W-:Y:S05]  /*6490*/  @P1 BRA `(.L_x_161) ;  /* 0x0000001000281947 */ /* 0x000fea0003800000 */
[----:B-----5:R-:W-:-:S04]  /*64a0*/  LOP3.LUT R5, R5, 0xff, RZ, 0xc0, !PT ;  /* 0x000000ff05057812 */ /* 0x020fc800078ec0ff */
[----:B------:R-:W-:-:S05]  /*64b0*/  F2FP.F16.E5M2.UNPACK_B R5, R5 ;  /* 0x00000005ff05723e */ /* 0x000fca00020004ff */
[----:B------:R-:W-:-:S05]  /*64c0*/  HADD2.F32 R10, -RZ, R5.H0_H0 ;  /* 0x20000005ff0a7230 */ /* 0x000fca0000004100 */
[----:B------:R-:W-:-:S04]  /*64d0*/  FMUL R5, R10, R9 ;  /* 0x000000090a057220 */ /* 0x000fc80000400000 */
[----:B------:R-:W-:-:S05]  /*64e0*/  FFMA R5, R14, R8, R5 ;  /* 0x000000080e057223 */ /* 0x000fca0000000005 */
[----:B------:R-:W-:-:S05]  /*64f0*/  F2FP.SATFINITE.E5M2.F32.PACK_AB_MERGE_C R5, RZ, R5, RZ ;  /* 0x00000005ff05723e */ /* 0x000fca00048060ff */
[----:B------:R4:W-:Y:S01]  /*6500*/  STG.E.U8 desc[UR16][R6.64+0x79], R5 ;  /* 0x0000790506007986 */ /* 0x0009e2000c101110 */
[----:B------:R-:W-:Y:S05]  /*6510*/  BRA `(.L_x_161) ;  /* 0x0000001000087947 */ /* 0x000fea0003800000 */
.L_x_32:
[----:B------:R-:W-:Y:S01]  /*6520*/  ISETP.GE.AND P1, PT, R34, 0x1, PT ;  /* 0x000000012200780c */ /* 0x000fe20003f26270 */
[-C--:B--2---:R-:W-:Y:S01]  /*6530*/  FMUL R141, R141, R8.reuse ;  /* 0x000000088d8d7220 */ /* 0x084fe20000400000 */
[-C--:B------:R-:W-:Y:S01]  /*6540*/  FMUL R136, R136, R8.reuse ;  /* 0x0000000888887220 */ /* 0x080fe20000400000 */
[----:B------:R-:W-:Y:S01]  /*6550*/  ISETP.GE.AND P0, PT, R34, 0x9, PT ;  /* 0x000000092200780c */ /* 0x000fe20003f06270 */
[-C--:B------:R-:W-:Y:S01]  /*6560*/  FMUL R139, R139, R8.reuse ;  /* 0x000000088b8b7220 */ /* 0x080fe20000400000 */
[C---:B------:R-:W-:Y:S01]  /*6570*/  ISETP.LT.OR P4, PT, R29.reuse, 0x1, !P1 ;  /* 0x000000011d00780c */ /* 0x040fe20004f81670 */
[-C--:B------:R-:W-:Y:S01]  /*6580*/  FMUL R134, R134, R8.reuse ;  /* 0x0000000886867220 */ /* 0x080fe20000400000 */
[----:B------:R-:W-:Y:S01]  /*6590*/  ISETP.LT.OR P5, PT, R29, 0x2, !P1 ;  /* 0x000000021d00780c */ /* 0x000fe20004fa1670 */
[-C--:B------:R-:W-:Y:S01]  /*65a0*/  FMUL R137, R137, R8.reuse ;  /* 0x0000000889897220 */ /* 0x080fe20000400000 */
[----:B------:R-:W-:Y:S01]  /*65b0*/  F2FP.SATFINITE.E5M2.F32.PACK_AB_MERGE_C R141, RZ, R141, RZ ;  /* 0x0000008dff8d723e */ /* 0x000fe200048060ff */
[----:B------:R-:W-:Y:S01]  /*65c0*/  FMUL R132, R132, R8 ;  /* 0x0000000884847220 */ /* 0x000fe20000400000 */
[----:B------:R-:W-:Y:S01]  /*65d0*/  F2FP.SATFINITE.E5M2.F32.PACK_AB_MERGE_C R5, RZ, R136, RZ ;  /* 0x00000088ff05723e */ /* 0x000fe200048060ff */
[-C--:B------:R-:W-:Y:S01]  /*65e0*/  FMUL R135, R135, R8.reuse ;  /* 0x0000000887877220 */ /* 0x080fe20000400000 */
[C---:B------:R-:W-:Y:S01]  /*65f0*/  ISETP.LT.OR P3, PT, R29.reuse, 0x1, !P0 ;  /* 0x000000011d00780c */ /* 0x040fe20004761670 */
[-C--:B------:R-:W-:Y:S01]  /*6600*/  FMUL R130, R130, R8.reuse ;  /* 0x0000000882827220 */ /* 0x080fe20000400000 */
[----:B------:R-:W-:Y:S01]  /*6610*/  ISETP.LT.OR P6, PT, R29, 0xa, !P1 ;  /* 0x0000000a1d00780c */ /* 0x000fe20004fc1670 */
[-C--:B------:R-:W-:Y:S01]  /*6620*/  FMUL R133, R133, R8.reuse ;  /* 0x0000000885857220 */ /* 0x080fe20000400000 */
[----:B------:R-:W-:Y:S01]  /*6630*/  F2FP.SATFINITE.E5M2.F32.PACK_AB_MERGE_C R139, RZ, R139, RZ ;  /* 0x0000008bff8b723e */ /* 0x000fe200048060ff */
[----:B------:R-:W-:Y:S01]  /*6640*/  @!P4 STG.E.U8 desc[UR16][R10.64], R141 ;  /* 0x0000008d0a00c986 */ /* 0x000fe2000c101110 */
[C---:B------:R-:W-:Y:S01]  /*6650*/  ISETP.LT.OR P4, PT, R29.reuse, 0x2, !P0 ;  /* 0x000000021d00780c */ /* 0x040fe20004781670 */
[----:B------:R-:W-:Y:S01]  /*6660*/  FMUL R128, R128, R8 ;  /* 0x0000000880807220 */ /* 0x000fe20000400000 */
[----:B------:R-:W-:Y:S01]  /*6670*/  F2FP.SATFINITE.E5M2.F32.PACK_AB_MERGE_C R25, RZ, R134, RZ ;  /* 0x00000086ff19723e */ /* 0x000fe200048060ff */
[----:B------:R0:W-:Y:S01]  /*6680*/  @!P5 STG.E.U8 desc[UR16][R10.64+0x1], R5 ;  /* 0x000001050a00d986 */ /* 0x0001e2000c101110 */
[----:B------:R-:W-:Y:S01]  /*6690*/  ISETP.LT.OR P5, PT, R29, 0x9, !P1 ;  /* 0x000000091d00780c */ /* 0x000fe20004fa1670 */
[-C--:B------:R-:W-:Y:S01]  /*66a0*/  FMUL R131, R131, R8.reuse ;  /* 0x0000000883837220 */ /* 0x080fe20000400000 */
[----:B------:R-:W-:Y:S01]  /*66b0*/  F2FP.SATFINITE.E5M2.F32.PACK_AB_MERGE_C R137, RZ, R137, RZ ;  /* 0x00000089ff89723e */ /* 0x000fe200048060ff */
[----:B------:R-:W-:Y:S01]  /*66c0*/  @!P3 STG.E.U8 desc[UR16][R6.64], R139 ;  /* 0x0000008b0600b986 */ /* 0x000fe2000c101110 */
[----:B------:R-:W-:Y:S01]  /*66d0*/  ISETP.LT.OR P3, PT, R29, 0x9, !P0 ;  /* 0x000000091d00780c */ /* 0x000fe20004761670 */
[-C--:B------:R-:W-:Y:S01]  /*66e0*/  FMUL R126, R126, R8.reuse ;  /* 0x000000087e7e7220 */ /* 0x080fe20000400000 */
[----:B------:R-:W-:Y:S01]  /*66f0*/  F2FP.SATFINITE.E5M2.F32.PACK_AB_MERGE_C R135, RZ, R135, RZ ;  /* 0x00000087ff87723e */ /* 0x000fe200048060ff */
[-C--:B------:R-:W-:Y:S01]  /*6700*/  FMUL R129, R129, R8.reuse ;  /* 0x0000000881817220 */ /* 0x080fe20000400000 */
[----:B------:R-:W-:Y:S01]  /*6710*/  F2FP.SATFINITE.E5M2.F32.PACK_AB_MERGE_C R133, RZ, R133, RZ ;  /* 0x00000085ff85723e */ /* 0x000fe200048060ff */
[----:B------:R1:W-:Y:S01]  /*6720*/  @!P4 STG.E.U8 desc[UR16][R6.64+0x1], R25 ;  /* 0x000001190600c986 */ /* 0x0003e2000c101110 */
[C---:B------:R-:W-:Y:S01]  /*6730*/  ISETP.LT.OR P4, PT, R29.reuse, 0xa, !P0 ;  /* 0x0000000a1d00780c */ /* 0x040fe20004781670 */
[----:B------:R-:W-:Y:S01]  /*6740*/  FMUL R124, R124, R8 ;  /* 0x000000087c7c7220 */ /* 0x000fe20000400000 */
[----:B0-----:R-:W-:Y:S01]  /*6750*/  F2FP.SATFINITE.E5M2.F32.PACK_AB_MERGE_C R5, RZ, R132, RZ ;  /* 0x00000084ff05723e */ /* 0x001fe200048060ff */
[----:B------:R-:W-:Y:S01]  /*6760*/  @!P5 STG.E.U8 desc[UR16][R10.64+0x8], R137 ;  /* 0x000008890a00d986 */ /* 0x000fe2000c101110 */
[----:B------:R-:W-:Y:S01]  /*6770*/  ISETP.LT.OR P5, PT, R29, 0x11, !P1 ;  /* 0x000000111d00780c */ /* 0x000fe20004fa1670 */
[-C--:B------:R-:W-:Y:S01]  /*6780*/  FMUL R127, R127, R8.reuse ;  /* 0x000000087f7f7220 */ /* 0x080fe20000400000 */
[----:B------:R-:W-:Y:S01]  /*6790*/  F2FP.SATFINITE.E5M2.F32.PACK_AB_MERGE_C R131, RZ, R131, RZ ;  /* 0x00000083ff83723e */ /* 0x000fe200048060ff */
[----:B------:R0:W-:Y:S01]  /*67a0*/  @!P6 STG.E.U8 desc[UR16][R10.64+0x9], R5 ;  /* 0x000009050a00e986 */ /* 0x0001e2000c101110 */
[----:B------:R-:W-:Y:S01]  /*67b0*/  ISETP.LT.OR P6, PT, R29, 0x12, !P1 ;  /* 0x000000121d00780c */ /* 0x000fe20004fc1670 */
[----:B------:R-:W-:Y:S01]  /*67c0*/  FMUL R122, R122, R8 ;  /* 0x000000087a7a7220 */ /* 0x000fe20000400000 */
[----:B------:R-:W-:Y:S01]  /*67d0*/  F2FP.SATFINITE.E5M2.F32.PACK_AB_MERGE_C R129, RZ, R129, RZ ;  /* 0x00000081ff81723e */ /* 0x000fe200048060ff */
[----:B------:R-:W-:Y:S01]  /*67e0*/  @!P3 STG.E.U8 desc[UR16][R6.64+0x8], R135 ;  /* 0x000008870600b986 */ /* 0x000fe2000c101110 */
[----:B-1----:R-:W-:Y:S01]  /*67f0*/  F2FP.SATFINITE.E5M2.F32.PACK_AB_MERGE_C R25, RZ, R130, RZ ;  /* 0x00000082ff19723e */ /* 0x002fe200048060ff */
[-C--:B------:R-:W-:Y:S01]  /*6800*/  FMUL R125, R125, R8.reuse ;  /* 0x000000087d7d7220 */ /* 0x080fe20000400000 */
[C---:B------:R-:W-:Y:S01]  /*6810*/  ISETP.LT.OR P3, PT, R29.reuse, 0x11, !P0 ;  /* 0x000000111d00780c */ /* 0x040fe20004761670 */
[-C--:B------:R-:W-:Y:S01]  /*6820*/  FMUL R120, R120, R8.reuse ;  /* 0x0000000878787220 */ /* 0x080fe20000400000 */
[----:B------:R-:W-:Y:S01]  /*6830*/  F2FP.SATFINITE.E5M2.F32.PACK_AB_MERGE_C R127, RZ, R127, RZ ;  /* 0x0000007fff7f723e */ /* 0x000fe200048060ff */
[----:B------:R1:W-:Y:S01]  /*6840*/  @!P4 STG.E.U8 desc[UR16][R6.64+0x9], R25 ;  /* 0x000009190600c986 */ /* 0x0003e2000c101110 */
[----:B------:R-:W-:Y:S01]  /*6850*/  ISETP.LT.OR P4, PT, R29, 0x12, !P0 ;  /* 0x000000121d00780c */ /* 0x000fe20004781670 */
[----:B------:R-:W-:Y:S01]  /*6860*/  FMUL R123, R123, R8 ;  /* 0x000000087b7b7220 */ /* 0x000fe20000400000 */
[----:B0-----:R-:W-:Y:S01]  /*6870*/  F2FP.SATFINITE.E5M2.F32.PACK_AB_MERGE_C R5, RZ, R128, RZ ;  /* 0x00000080ff05723e */ /* 0x001fe200048060ff */
[----:B------:R-:W-:Y:S01]  /*6880*/  @!P5 STG.E.U8 desc[UR16][R10.64+0x10], R133 ;  /* 0x000010850a00d986 */ /* 0x000fe2000c101110 */
[C---:B------:R-:W-:Y:S01]  /*6890*/  ISETP.LT.OR P5, PT, R29.reuse, 0x19, !P1 ;  /* 0x000000191d00780c */ /* 0x040fe20004fa1670 */
[-C--:B------:R-:W-:Y:S01]  /*68a0*/  FMUL R118, R118, R8.reuse ;  /* 0x0000000876767220 */ /* 0x080fe20000400000 */
[----:B------:R-:W-:Y:S01]  /*68b0*/  F2FP.SATFINITE.E5M2.F32.PACK_AB_MERGE_C R125, RZ, R125, RZ ;  /* 0x0000007dff7d723e */ /* 0x000fe200048060ff */
[----:B------:R0:W-:Y:S01]  /*68c0*/  @!P6 STG.E.U8 desc[UR16][R10.64+0x11], R5 ;  /* 0x000011050a00e986 */ /* 0x0001e2000c101110 */
[----:B------:R-:W-:Y:S01]  /*68d0*/  ISETP.LT.OR P6, PT, R29, 0x1a, !P1 ;  /* 0x0000001a1d00780c */ /* 0x000fe20004fc1670 */
[-C--:B------:R-:W-:Y:S01]  /*68e0*/  FMUL R121, R121, R8.reuse ;  /* 0x0000000879797220 */ /* 0x080fe20000400000 */
[----:B------:R-:W-:Y:S01]  /*68f0*/  FMUL R116, R116, R8 ;  /* 0x0000000874747220 */ /* 0x000fe20000400000 */
[----:B-1----:R-:W-:Y:S01]  /*6900*/  F2FP.SATFINITE.E5M2.F32.PACK_AB_MERGE_C R25, RZ, R126, RZ ;  /* 0x0000007eff19723e */ /* 0x002fe200048060ff */
[----:B------:R-:W-:Y:S01]  /*6910*/  @!P3 STG.E.U8 desc[UR16][R6.64+0x10], R131 ;  /* 0x000010830600b986 */ /* 0x000fe2000c101110 */
[----:B------:R-:W-:Y:S01]  /*6920*/  ISETP.LT.OR P3, PT, R29, 0x19, !P0 ;  /* 0x000000191d00780c */ /* 0x000fe20004761670 */
        /* <DEDUP_REMOVED lines=35> */
[----:B------:R-:W-:Y:S01]  /*6b60*/  ISETP.LT.OR P3, PT, R29, 0x29, !P0 ;  /* 0x000000291d00780c */ /* 0x000fe20004761670 */
[-C--:B------:R-:W-:Y:S01]  /*6b70*/  FMUL R109, R109, R8.reuse ;  /* 0x000000086d6d7220 */ /* 0x080fe20000400000 */
[-C--:B------:R-:W-:Y:S01]  /*6b80*/  FMUL R104, R104, R8.reuse ;  /* 0x0000000868687220 */ /* 0x080fe20000400000 */
        /* <DEDUP_REMOVED lines=104> */
[----:B------:R-:W-:-:S02]  /*7210*/  ISETP.LT.OR P3, PT, R29, 0x59, !P0 ;  /* 0x000000591d00780c */ /* 0x000fc40004761670 */
[----:B------:R-:W-:Y:S01]  /*7220*/  F2FP.SATFINITE.E5M2.F32.PACK_AB_MERGE_C R19, RZ, R19, RZ ;  /* 0x00000013ff13723e */ /* 0x000fe200048060ff */
[----:B------:R1:W-:Y:S01]  /*7230*/  @!P4 STG.E.U8 desc[UR16][R6.64+0x51], R25 ;  /* 0x000051190600c986 */ /* 0x0003e2000c101110 */
[C---:B------:R-:W-:Y:S02]  /*7240*/  ISETP.LT.OR P4, PT, R29.reuse, 0x5a, !P0 ;  /* 0x0000005a1d00780c */ /* 0x040fe40004781670 */
[----:B0-----:R-:W-:Y:S01]  /*7250*/  F2FP.SATFINITE.E5M2.F32.PACK_AB_MERGE_C R5, RZ, R92, RZ ;  /* 0x0000005cff05723e */ /* 0x001fe200048060ff */
[----:B------:R-:W-:Y:S01]  /*7260*/  @!P5 STG.E.U8 desc[UR16][R10.64+0x58], R97 ;  /* 0x000058610a00d986 */ /* 0x000fe2000c101110 */
[C---:B------:R-:W-:Y:S02]  /*7270*/  ISETP.LT.OR P5, PT, R29.reuse, 0x61, !P1 ;  /* 0x000000611d00780c */ /* 0x040fe40004fa1670 */
[----:B------:R-:W-:Y:S01]  /*7280*/  F2FP.SATFINITE.E5M2.F32.PACK_AB_MERGE_C R13, RZ, R13, RZ ;  /* 0x0000000dff0d723e */ /* 0x000fe200048060ff */
[----:B------:R0:W-:Y:S01]  /*7290*/  @!P6 STG.E.U8 desc[UR16][R10.64+0x59], R5 ;  /* 0x000059050a00e986 */ /* 0x0001e2000c101110 */
[----:B------:R-:W-:-:S02]  /*72a0*/  ISETP.LT.OR P6, PT, R29, 0x62, !P1 ;  /* 0x000000621d00780c */ /* 0x000fc40004fc1670 */
[----:B------:R-:W-:Y:S01]  /*72b0*/  F2FP.SATFINITE.E5M2.F32.PACK_AB_MERGE_C R15, RZ, R15, RZ ;  /* 0x0000000fff0f723e */ /* 0x000fe200048060ff */
[----:B------:R-:W-:Y:S01]  /*72c0*/  @!P3 STG.E.U8 desc[UR16][R6.64+0x58], R95 ;  /* 0x0000585f0600b986 */ /* 0x000fe2000c101110 */
[----:B-1----:R-:W-:Y:S02]  /*72d0*/  F2FP.SATFINITE.E5M2.F32.PACK_AB_MERGE_C R25, RZ, R90, RZ ;  /* 0x0000005aff19723e */ /* 0x002fe400048060ff */
[----:B------:R-:W-:-:S03]  /*72e0*/  ISETP.LT.OR P3, PT, R29, 0x61, !P0 ;  /* 0x000000611d00780c */ /* 0x000fc60004761670 */
[----:B------:R1:W-:Y:S01]  /*72f0*/  @!P4 STG.E.U8 desc[UR16][R6.64+0x59], R25 ;  /* 0x000059190600c986 */ /* 0x0003e2000c101110 */
[C---:B------:R-:W-:Y:S02]  /*7300*/  ISETP.LT.OR P4, PT, R29.reuse, 0x62, !P0 ;  /* 0x000000621d00780c */ /* 0x040fe40004781670 */
[----:B0-----:R-:W-:Y:S01]  /*7310*/  F2FP.SATFINITE.E5M2.F32.PACK_AB_MERGE_C R5, RZ, R88, RZ ;  /* 0x00000058ff05723e */ /* 0x001fe200048060ff */
[----:B------:R-:W-:Y:S01]  /*7320*/  @!P5 STG.E.U8 desc[UR16][R10.64+0x60], R93 ;  /* 0x0000605d0a00d986 */ /* 0x000fe2000c101110 */
[----:B------:R-:W-:-:S03]  /*7330*/  ISETP.LT.OR P5, PT, R29, 0x69, !P1 ;  /* 0x000000691d00780c */ /* 0x000fc60004fa1670 */
[----:B------:R0:W-:Y:S01]  /*7340*/  @!P6 STG.E.U8 desc[UR16][R10.64+0x61], R5 ;  /* 0x000061050a00e986 */ /* 0x0001e2000c101110 */
[C---:B------:R-:W-:Y:S02]  /*7350*/  ISETP.LT.OR P6, PT, R29.reuse, 0x6a, !P1 ;  /* 0x0000006a1d00780c */ /* 0x040fe40004fc1670 */
[----:B-1----:R-:W-:Y:S01]  /*7360*/  F2FP.SATFINITE.E5M2.F32.PACK_AB_MERGE_C R25, RZ, R22, RZ ;  /* 0x00000016ff19723e */ /* 0x002fe200048060ff */
[----:B------:R-:W-:Y:S01]  /*7370*/  @!P3 STG.E.U8 desc[UR16][R6.64+0x60], R91 ;  /* 0x0000605b0600b986 */ /* 0x000fe2000c101110 */
        /* <DEDUP_REMOVED lines=11> */
[----:B------:R-:W-:Y:S01]  /*7430*/  @!P4 STG.E.U8 desc[UR16][R6.64+0x69], R25 ;  /* 0x000069190600c986 */ /* 0x000fe2000c101110 */
[C---:B------:R-:W-:Y:S02]  /*7440*/  ISETP.LT.OR P4, PT, R29.reuse, 0x79, !P1 ;  /* 0x000000791d00780c */ /* 0x040fe40004f81670 */
[C---:B------:R-:W-:Y:S01]  /*7450*/  ISETP.LT.OR P1, PT, R29.reuse, 0x7a, !P1 ;  /* 0x0000007a1d00780c */ /* 0x040fe20004f21670 */
[----:B------:R1:W-:Y:S01]  /*7460*/  @!P5 STG.E.U8 desc[UR16][R10.64+0x70], R21 ;  /* 0x000070150a00d986 */ /* 0x0003e2000c101110 */
[C---:B------:R-:W-:Y:S02]  /*7470*/  ISETP.LT.OR P5, PT, R29.reuse, 0x72, !P0 ;  /* 0x000000721d00780c */ /* 0x040fe400047a1670 */
[----:B0-----:R-:W-:Y:S01]  /*7480*/  F2FP.SATFINITE.E5M2.F32.PACK_AB_MERGE_C R5, RZ, R16, RZ ;  /* 0x00000010ff05723e */ /* 0x001fe200048060ff */
[----:B------:R0:W-:Y:S01]  /*7490*/  @!P6 STG.E.U8 desc[UR16][R10.64+0x71], R17 ;  /* 0x000071110a00e986 */ /* 0x0001e2000c101110 */
[C---:B------:R-:W-:Y:S02]  /*74a0*/  ISETP.LT.OR P6, PT, R29.reuse, 0x79, !P0 ;  /* 0x000000791d00780c */ /* 0x040fe400047c1670 */
[----:B------:R-:W-:Y:S01]  /*74b0*/  ISETP.LT.OR P0, PT, R29, 0x7a, !P0 ;  /* 0x0000007a1d00780c */ /* 0x000fe20004701670 */
[----:B------:R2:W-:Y:S01]  /*74c0*/  @!P3 STG.E.U8 desc[UR16][R6.64+0x70], R19 ;  /* 0x000070130600b986 */ /* 0x0005e2000c101110 */
[----:B-1----:R-:W-:-:S05]  /*74d0*/  F2FP.SATFINITE.E5M2.F32.PACK_AB_MERGE_C R21, RZ, R14, RZ ;  /* 0x0000000eff15723e */ /* 0x002fca00048060ff */
[----:B------:R2:W-:Y:S01]  /*74e0*/  @!P5 STG.E.U8 desc[UR16][R6.64+0x71], R5 ;  /* 0x000071050600d986 */ /* 0x0005e2000c101110 */
[----:B0-----:R-:W-:-:S03]  /*74f0*/  F2FP.SATFINITE.E5M2.F32.PACK_AB_MERGE_C R17, RZ, R12, RZ ;  /* 0x0000000cff11723e */ /* 0x001fc600048060ff */
[----:B------:R2:W-:Y:S04]  /*7500*/  @!P4 STG.E.U8 desc[UR16][R10.64+0x78], R13 ;  /* 0x0000780d0a00c986 */ /* 0x0005e8000c101110 */
[----:B------:R2:W-:Y:S04]  /*7510*/  @!P1 STG.E.U8 desc[UR16][R10.64+0x79], R17 ;  /* 0x000079110a009986 */ /* 0x0005e8000c101110 */
[----:B------:R2:W-:Y:S04]  /*7520*/  @!P6 STG.E.U8 desc[UR16][R6.64+0x78], R15 ;  /* 0x0000780f0600e986 */ /* 0x0005e8000c101110 */
[----:B------:R2:W-:Y:S02]  /*7530*/  @!P0 STG.E.U8 desc[UR16][R6.64+0x79], R21 ;  /* 0x0000791506008986 */ /* 0x0005e4000c101110 */
.L_x_161:
[----:B------:R-:W-:Y:S05]  /*7540*/  BSYNC B0 ;  /* 0x0000000000007941 */ /* 0x000fea0003800000 */
.L_x_31:
[----:B------:R-:W-:Y:S01]  /*7550*/  ULDC UR6, c[0x0][0xc] ;  /* 0x0000030000067ab9 */ /* 0x000fe20000000800 */
[----:B------:R-:W-:Y:S01]  /*7560*/  ULDC UR7, c[0x0][0x10] ;  /* 0x0000040000077ab9 */ /* 0x000fe20000000800 */
[----:B--2-45:R-:W2:Y:S01]  /*7570*/  LDC R5, c[0x0][0x14] ;  /* 0x00000500ff057b82 */ /* 0x034ea20000000800 */
[----:B------:R-:W-:Y:S01]  /*7580*/  UIMAD.WIDE.U32 UR6, UR6, UR7, URZ ;  /* 0x00000007060672a5 */ /* 0x000fe2000f8e003f */
[----:B0-----:R-:W-:Y:S01]  /*7590*/  PRMT R7, RZ, 0x7610, R7 ;  /* 0x00007610ff077816 */ /* 0x001fe20000000007 */
[----:B------:R-:W-:-:S04]  /*75a0*/  IMAD.MOV.U32 R6, RZ, RZ, -0x1 ;  /* 0xffffffffff067424 */ /* 0x000fc800078e00ff */
[----:B--2---:R-:W-:-:S04]  /*75b0*/  IMAD.WIDE.U32 R2, R5, UR6, R2 ;  /* 0x0000000605027c25 */ /* 0x004fc8000f8e0002 */
[----:B------:R-:W-:Y:S01]  /*75c0*/  IMAD R5, R5, UR7, RZ ;  /* 0x0000000705057c24 */ /* 0x000fe2000f8e02ff */
[----:B------:R-:W-:Y:S02]  /*75d0*/  ULDC.64 UR6, c[0x0][0x650] ;  /* 0x0001940000067ab9 */ /* 0x000fe40000000a00 */
[----:B------:R-:W-:Y:S01]  /*75e0*/  ISETP.GE.U32.AND P0, PT, R2, UR6, PT ;  /* 0x0000000602007c0c */ /* 0x000fe2000bf06070 */
[----:B------:R-:W-:Y:S02]  /*75f0*/  IMAD.IADD R3, R3, 0x1, R5 ;  /* 0x0000000103037824 */ /* 0x000fe400078e0205 */
[----:B------:R-:W-:-:S03]  /*7600*/  IMAD.MOV.U32 R5, RZ, RZ, -0x1 ;  /* 0xffffffffff057424 */ /* 0x000fc600078e00ff */
[----:B------:R-:W-:-:S13]  /*7610*/  ISETP.GE.U32.AND.EX P0, PT, R3, UR7, PT, P0 ;  /* 0x0000000703007c0c */ /* 0x000fda000bf06100 */
[----:B------:R-:W-:Y:S05]  /*7620*/  @P0 BRA `(.L_x_162) ;  /* 0x0000000400600947 */ /* 0x000fea0003800000 */
[----:B------:R-:W0:Y:S01]  /*7630*/  S2R R20, SR_CTAID.X ;  /* 0x0000000000147919 */ /* 0x000e220000002500 */
[----:B------:R-:W2:Y:S01]  /*7640*/  LDC.64 R14, c[0x0][0x628] ;  /* 0x00018a00ff0e7b82 */ /* 0x000ea20000000a00 */
[----:B------:R-:W-:Y:S01]  /*7650*/  ULDC UR6, c[0x0][0x150] ;  /* 0x0000540000067ab9 */ /* 0x000fe20000000800 */
[----:B------:R-:W-:Y:S01]  /*7660*/  IMAD.MOV.U32 R12, RZ, RZ, R2 ;  /* 0x000000ffff0c7224 */ /* 0x000fe200078e0002 */
[----:B------:R-:W4:Y:S01]  /*7670*/  S2R R22, SR_CTAID.Y ;  /* 0x0000000000167919 */ /* 0x000f220000002600 */
[----:B------:R-:W-:-:S04]  /*7680*/  IMAD.MOV.U32 R13, RZ, RZ, R3 ;  /* 0x000000ffff0d7224 */ /* 0x000fc800078e0003 */
[----:B------:R-:W1:Y:S08]  /*7690*/  LDC R23, c[0x0][0x144] ;  /* 0x00005100ff177b82 */ /* 0x000e700000000800 */
[----:B------:R-:W1:Y:S08]  /*76a0*/  LDC R16, c[0x0][0x630] ;  /* 0x00018c00ff107b82 */ /* 0x000e700000000800 */
[----:B------:R-:W1:Y:S01]  /*76b0*/  LDC.64 R18, c[0x0][0x620] ;  /* 0x00018800ff127b82 */ /* 0x000e620000000a00 */
[----:B--2---:R-:W-:-:S04]  /*76c0*/  ISETP.NE.U32.AND P0, PT, R14, RZ, PT ;  /* 0x000000ff0e00720c */ /* 0x004fc80003f05070 */
[----:B------:R-:W-:Y:S02]  /*76d0*/  ISETP.NE.AND.EX P0, PT, R15, RZ, PT, P0 ;  /* 0x000000ff0f00720c */ /* 0x000fe40003f05300 */
[----:B0-----:R-:W-:-:S05]  /*76e0*/  I2FP.F32.U32 R5, R20 ;  /* 0x0000001400057245 */ /* 0x001fca0000201000 */
[----:B------:R-:W-:-:S04]  /*76f0*/  FMUL R5, R5, UR6 ;  /* 0x0000000605057c20 */ /* 0x000fc80008400000 */
[----:B------:R0:W2:Y:S02]  /*7700*/  F2I.U32.TRUNC.NTZ R21, R5 ;  /* 0x0000000500157305 */ /* 0x0000a4000020f000 */
[----:B----4-:R-:W-:Y:S05]  /*7710*/  @!P0 BRA `(.L_x_163) ;  /* 0x0000000000288947 */ /* 0x010fea0003800000 */
[----:B0-----:R-:W0:Y:S02]  /*7720*/  LDC R5, c[0x0][0x634] ;  /* 0x00018d00ff057b82 */ /* 0x001e240000000800 */
        /* <DEDUP_REMOVED lines=9> */
.L_x_163:
[-CC-:B-1----:R-:W-:Y:S01]  /*77c0*/  SHF.R.U64 R17, R12, R16.reuse, R13.reuse ;  /* 0x000000100c117219 */ /* 0x182fe2000000120d */
[----:B------:R-:W1:Y:S01]  /*77d0*/  LDC.64 R28, c[0x0][0x640] ;  /* 0x00019000ff1c7b82 */ /* 0x000e620000000a00 */
[----:B0-----:R-:W-:Y:S01]  /*77e0*/  SHF.R.U32.HI R5, RZ, R16, R13 ;  /* 0x00000010ff057219 */ /* 0x001fe2000001160d */
[----:B--2---:R-:W-:Y:S01]  /*77f0*/  IMAD.MOV R21, RZ, RZ, -R21 ;  /* 0x000000ffff157224 */ /* 0x004fe200078e0a15 */
[----:B------:R-:W-:Y:S01]  /*7800*/  IADD3 R11, P0, RZ, -R17, RZ ;  /* 0x80000011ff0b7210 */ /* 0x000fe20007f1e0ff */
[----:B------:R-:W-:Y:S02]  /*7810*/  ULDC UR6, c[0x0][0x154] ;  /* 0x0000550000067ab9 */ /* 0x000fe40000000800 */
[----:B------:R-:W-:Y:S02]  /*7820*/  IMAD R23, R23, R21, R20 ;  /* 0x0000001517177224 */ /* 0x000fe400078e0214 */
[----:B------:R-:W0:Y:S01]  /*7830*/  LDC R12, c[0x0][0x618] ;  /* 0x00018600ff0c7b82 */ /* 0x000e220000000800 */
[----:B------:R-:W-:-:S02]  /*7840*/  IMAD.X R5, RZ, RZ, ~R5, P0 ;  /* 0x000000ffff057224 */ /* 0x000fc400000e0e05 */
[----:B------:R-:W-:-:S04]  /*7850*/  IMAD.WIDE.U32 R6, R11, R18, R2 ;  /* 0x000000120b067225 */ /* 0x000fc800078e0002 */
[----:B------:R-:W-:Y:S01]  /*7860*/  IMAD R10, R5, R18, RZ ;  /* 0x00000012050a7224 */ /* 0x000fe200078e02ff */
[----:B------:R-:W2:Y:S03]  /*7870*/  LDC R24, c[0x0][0x608] ;  /* 0x00018200ff187b82 */ /* 0x000ea60000000800 */
[----:B------:R-:W-:Y:S02]  /*7880*/  IMAD R5, R11, R19, R10 ;  /* 0x000000130b057224 */ /* 0x000fe400078e020a */
[----:B------:R-:W-:Y:S02]  /*7890*/  IMAD.MOV.U32 R11, RZ, RZ, 0x1 ;  /* 0x00000001ff0b7424 */ /* 0x000fe400078e00ff */
[----:B------:R-:W-:Y:S01]  /*78a0*/  IMAD.IADD R5, R7, 0x1, R5 ;  /* 0x0000000107057824 */ /* 0x000fe200078e0205 */
[----:B---3--:R-:W3:Y:S01]  /*78b0*/  LDC R26, c[0x0][0x658] ;  /* 0x00019600ff1a7b82 */ /* 0x008ee20000000800 */
[----:B------:R-:W-:-:S02]  /*78c0*/  I2FP.F32.U32 R7, R22 ;  /* 0x0000001600077245 */ /* 0x000fc40000201000 */
[----:B-1----:R-:W-:-:S03]  /*78d0*/  ISETP.NE.U32.AND P0, PT, R28, RZ, PT ;  /* 0x000000ff1c00720c */ /* 0x002fc60003f05070 */
[----:B------:R-:W-:Y:S01]  /*78e0*/  FMUL R10, R7, UR6 ;  /* 0x00000006070a7c20 */ /* 0x000fe20008400000 */
[----:B------:R-:W-:Y:S01]  /*78f0*/  ISETP.NE.AND.EX P0, PT, R29, RZ, PT, P0 ;  /* 0x000000ff1d00720c */ /* 0x000fe20003f05300 */
[----:B------:R-:W1:Y:S01]  /*7900*/  LDC R21, c[0x0][0x148] ;  /* 0x00005200ff157b82 */ /* 0x000e620000000800 */
[-CC-:B0-----:R-:W-:Y:S01]  /*7910*/  SHF.R.U64 R16, R6, R12.reuse, R5.reuse ;  /* 0x0000000c06107219 */ /* 0x181fe20000001205 */
[----:B------:R0:W4:Y:S01]  /*7920*/  F2I.U32.TRUNC.NTZ R18, R10 ;  /* 0x0000000a00127305 */ /* 0x000122000020f000 */
[----:B------:R-:W-:Y:S01]  /*7930*/  SHF.R.U32.HI R5, RZ, R12, R5 ;  /* 0x0000000cff057219 */ /* 0x000fe20000011605 */
[----:B------:R-:W-:-:S04]  /*7940*/  IMAD.MOV.U32 R7, RZ, RZ, -0x1 ;  /* 0xffffffffff077424 */ /* 0x000fc800078e00ff */
[----:B------:R-:W0:Y:S01]  /*7950*/  LDC R20, c[0x0][0x600] ;  /* 0x00018000ff147b82 */ /* 0x000e220000000800 */
[-CC-:B--2---:R-:W-:Y:S02]  /*7960*/  SHF.R.U64 R14, R16, R24.reuse, R5.reuse ;  /* 0x00000018100e7219 */ /* 0x184fe40000001205 */
[----:B------:R-:W-:-:S05]  /*7970*/  SHF.R.U32.HI R5, RZ, R24, R5 ;  /* 0x00000018ff057219 */ /* 0x000fca0000011605 */
[----:B------:R-:W2:Y:S01]  /*7980*/  LDC R27, c[0x0][0x648] ;  /* 0x00019200ff1b7b82 */ /* 0x000ea20000000800 */
[-C--:B---3--:R-:W-:Y:S02]  /*7990*/  SHF.L.U32 R6, R7, R26.reuse, RZ ;  /* 0x0000001a07067219 */ /* 0x088fe400000006ff */
[-CC-:B------:R-:W-:Y:S02]  /*79a0*/  SHF.R.U64 R19, R14, R26.reuse, R5.reuse ;  /* 0x0000001a0e137219 */ /* 0x180fe40000001205 */
[----:B------:R-:W-:Y:S02]  /*79b0*/  SHF.R.U32.HI R7, RZ, R26, R5 ;  /* 0x0000001aff077219 */ /* 0x000fe40000011605 */
[----:B------:R-:W-:Y:S01]  /*79c0*/  LOP3.LUT R25, RZ, R6, RZ, 0x33, !PT ;  /* 0x00000006ff197212 */ /* 0x000fe200078e33ff */
[----:B------:R-:W3:Y:S01]  /*79d0*/  LDC R30, c[0x0][0x638] ;  /* 0x00018e00ff1e7b82 */ /* 0x000ee20000000800 */
[----:B------:R-:W-:Y:S01]  /*79e0*/  SHF.L.U32 R26, R11, R26, RZ ;  /* 0x0000001a0b1a7219 */ /* 0x000fe200000006ff */
[----:B------:R-:W-:-:S06]  /*79f0*/  IMAD.MOV.U32 R6, RZ, RZ, R19 ;  /* 0x000000ffff067224 */ /* 0x000fcc00078e0013 */
[----:B------:R-:W0:Y:S01]  /*7a00*/  LDC R31, c[0x0][0x610] ;  /* 0x00018400ff1f7b82 */ /* 0x000e220000000800 */
[----:B----4-:R-:W-:Y:S05]  /*7a10*/  @!P0 BRA `(.L_x_164) ;  /* 0x0000000000288947 */ /* 0x010fea0003800000 */
[----:B------:R-:W4:Y:S02]  /*7a20*/  LDC R6, c[0x0][0x64c] ;  /* 0x00019300ff067b82 */ /* 0x000f240000000800 */
[----:B----4-:R-:W-:-:S05]  /*7a30*/  IADD3 R5, P0, R19, R6, RZ ;  /* 0x0000000613057210 */ /* 0x010fca0007f1e0ff */
[----:B------:R-:W-:-:S04]  /*7a40*/  IMAD.X R15, RZ, RZ, R7, P0 ;  /* 0x000000ffff0f7224 */ /* 0x000fc800000e0607 */
[----:B------:R-:W-:-:S04]  /*7a50*/  IMAD.WIDE.U32 R6, R15, R28, RZ ;  /* 0x0000001c0f067225 */ /* 0x000fc800078e00ff */
[----:B0-----:R-:W-:-:S04]  /*7a60*/  IMAD.WIDE.U32 R10, P0, R5, R29, R6 ;  /* 0x0000001d050a7225 */ /* 0x001fc80007800006 */
[----:B------:R-:W-:-:S04]  /*7a70*/  IMAD.WIDE.U32 R6, R5, R28, RZ ;  /* 0x0000001c05067225 */ /* 0x000fc800078e00ff */
[----:B------:R-:W-:Y:S01]  /*7a80*/  IMAD.X R13, RZ, RZ, RZ, P0 ;  /* 0x000000ffff0d7224 */ /* 0x000fe200000e06ff */
[----:B------:R-:W-:Y:S01]  /*7a90*/  IADD3 RZ, P0, R7, R10, RZ ;  /* 0x0000000a07ff7210 */ /* 0x000fe20007f1e0ff */
[----:B------:R-:W-:-:S04]  /*7aa0*/  IMAD.MOV.U32 R12, RZ, RZ, R11 ;  /* 0x000000ffff0c7224 */ /* 0x000fc800078e000b */
[----:B------:R-:W-:-:S08]  /*7ab0*/  IMAD.WIDE.U32.X R6, R15, R29, R12, P0 ;  /* 0x0000001d0f067225 */ /* 0x000fd000000e040c */
.L_x_164:
[----:B--2---:R-:W-:Y:S01]  /*7ac0*/  SHF.R.U64 R5, R6, R27, R7 ;  /* 0x0000001b06057219 */ /* 0x004fe20000001207 */
[----:B0-----:R-:W-:Y:S01]  /*7ad0*/  VIADD R7, R20, 0xffffffff ;  /* 0xffffffff14077836 */ /* 0x001fe20000000000 */
[----:B------:R-:W-:Y:S01]  /*7ae0*/  LOP3.LUT R28, R14, R25, RZ, 0xc0, !PT ;  /* 0x000000190e1c7212 */ /* 0x000fe200078ec0ff */
[----:B------:R-:W-:Y:S02]  /*7af0*/  IMAD.MOV R18, RZ, RZ, -R18 ;  /* 0x000000ffff127224 */ /* 0x000fe400078e0a12 */
[----:B------:R-:W-:Y:S01]  /*7b00*/  IMAD.MOV R6, RZ, RZ, -R5 ;  /* 0x000000ffff067224 */ /* 0x000fe200078e0a05 */
[----:B------:R-:W-:Y:S01]  /*7b10*/  LOP3.LUT R16, R16, R7, RZ, 0xc0, !PT ;  /* 0x0000000710107212 */ /* 0x000fe200078ec0ff */
[----:B------:R-:W-:Y:S02]  /*7b20*/  IMAD R28, R26, R5, R28 ;  /* 0x000000051a1c7224 */ /* 0x000fe400078e021c */
[----:B-1----:R-:W-:Y:S02]  /*7b30*/  @P2 IMAD R23, R21, R18, R22 ;  /* 0x0000001215172224 */ /* 0x002fe400078e0216 */
[----:B---3--:R-:W-:-:S02]  /*7b40*/  IMAD R5, R6, R30, R19 ;  /* 0x0000001e06057224 */ /* 0x008fc400078e0213 */
[----:B------:R-:W-:Y:S02]  /*7b50*/  IMAD R28, R28, R31, R23 ;  /* 0x0000001f1c1c7224 */ /* 0x000fe400078e0217 */
[----:B------:R-:W-:Y:S02]  /*7b60*/  IMAD R5, R5, R20, R16 ;  /* 0x0000001405057224 */ /* 0x000fe400078e0210 */
[----:B------:R-:W-:-:S03]  /*7b70*/  IMAD.MOV.U32 R7, RZ, RZ, 0x1 ;  /* 0x00000001ff077424 */ /* 0x000fc600078e00ff */
[----:B------:R-:W-:Y:S02]  /*7b80*/  SEL R6, R5, R28, !P2 ;  /* 0x0000001c05067207 */ /* 0x000fe40005000000 */
[----:B------:R-:W-:Y:S01]  /*7b90*/  SEL R28, R28, R5, !P2 ;  /* 0x000000051c1c7207 */ /* 0x000fe20005000000 */
[----:B------:R-:W-:-:S07]  /*7ba0*/  IMAD.MOV.U32 R5, RZ, RZ, R17 ;  /* 0x000000ffff057224 */ /* 0x000fce00078e0011 */
.L_x_162:
[----:B------:R-:W-:Y:S01]  /*7bb0*/  UIADD3 UR5, UR9, UR5, URZ ;  /* 0x0000000509057290 */ /* 0x000fe2000fffe03f */
[----:B------:R-:W-:Y:S01]  /*7bc0*/  LOP3.LUT P0, RZ, R7, 0xff, RZ, 0xc0, !PT ;  /* 0x000000ff07ff7812 */ /* 0x000fe2000780c0ff */
[----:B------:R-:W-:Y:S02]  /*7bd0*/  IMAD.MOV.U32 R7, RZ, RZ, R28 ;  /* 0x000000ffff077224 */ /* 0x000fe400078e001c */
[----:B------:R-:W-:Y:S02]  /*7be0*/  USHF.R.U32.HI UR6, URZ, 0x2, UR5 ;  /* 0x000000023f067899 */ /* 0x000fe40008011605 */
[----:B------:R-:W-:Y:S02]  /*7bf0*/  UISETP.GT.U32.AND UP1, UPT, UR5, 0x3, UPT ;  /* 0x000000030500788c */ /* 0x000fe4000bf24070 */
[----:B------:R-:W-:Y:S02]  /*7c00*/  ULOP3.LUT UR6, UR6, 0x1, URZ, 0xc0, !UPT ;  /* 0x0000000106067892 */ /* 0x000fe4000f8ec03f */
[----:B------:R-:W-:-:S02]  /*7c10*/  UISETP.LT.U32.AND UP1, UPT, UR9, 0x4, UP1 ;  /* 0x000000040900788c */ /* 0x000fc40008f21070 */
[----:B------:R-:W-:Y:S02]  /*7c20*/  UISETP.NE.U32.AND UP0, UPT, UR6, 0x1, UPT ;  /* 0x000000010600788c */ /* 0x000fe4000bf05070 */
[----:B------:R-:W-:Y:S02]  /*7c30*/  USEL UR7, URZ, 0x1, !UP1 ;  /* 0x000000013f077887 */ /* 0x000fe4000c800000 */
[----:B------:R-:W-:Y:S02]  /*7c40*/  UISETP.GT.U32.AND UP0, UPT, UR9, 0x3, !UP0 ;  /* 0x000000030900788c */ /* 0x000fe4000c704070 */
[----:B------:R-:W-:Y:S02]  /*7c50*/  ULOP3.LUT UR5, UR5, 0x3, URZ, 0xc0, !UPT ;  /* 0x0000000305057892 */ /* 0x000fe4000f8ec03f */
[----:B------:R-:W-:-:S04]  /*7c60*/  USEL UR6, URZ, 0x1, !UP0 ;  /* 0x000000013f067887 */ /* 0x000fc8000c000000 */
[----:B------:R-:W-:Y:S01]  /*7c70*/  ULOP3.LUT UR4, UR6, UR4, UR7, 0x96, !UPT ;  /* 0x0000000406047292 */ /* 0x000fe2000f8e9607 */
[----:B------:R-:W-:Y:S11]  /*7c80*/  @P0 BRA `(.L_x_165) ;  /* 0xffffff9000a40947 */ /* 0x000ff6000383ffff */
[----:B------:R-:W-:Y:S05]  /*7c90*/  EXIT ;  /* 0x000000000000794d */ /* 0x000fea0003800000 */
.L_x_3:
[----:B0-----:R-:W-:Y:S01]  /*7ca0*/  ULDC.64 UR4, c[0x0][0x650] ;  /* 0x0001940000047ab9 */ /* 0x001fe20000000a00 */
        /* <DEDUP_REMOVED lines=25> */
.L_x_167:
[--C-:B------:R-:W-:Y:S01]  /*7e40*/  SHF.R.U64 R16, R14, R18, R15.reuse ;  /* 0x000000120e107219 */ /* 0x100fe2000000120f */
[----:B------:R-:W0:Y:S01]  /*7e50*/  LDC R22, c[0x0][0x618] ;  /* 0x00018600ff167b82 */ /* 0x000e220000000800 */
[----:B------:R-:W-:Y:S01]  /*7e60*/  I2FP.F32.U32 R7, R8 ;  /* 0x0000000800077245 */ /* 0x000fe20000201000 */
[----:B------:R-:W-:Y:S01]  /*7e70*/  ULDC UR4, c[0x0][0x150] ;  /* 0x0000540000047ab9 */ /* 0x000fe20000000800 */
[----:B------:R-:W-:Y:S02]  /*7e80*/  SHF.R.U32.HI R6, RZ, R18, R15 ;  /* 0x00000012ff067219 */ /* 0x000fe4000001160f */
[----:B------:R-:W-:Y:S01]  /*7e90*/  IADD3 R9, P0, RZ, -R16, RZ ;  /* 0x80000010ff097210 */ /* 0x000fe20007f1e0ff */
[----:B------:R-:W-:Y:S01]  /*7ea0*/  FMUL R13, R7, UR4 ;  /* 0x00000004070d7c20 */ /* 0x000fe20008400000 */
[----:B------:R-:W-:Y:S01]  /*7eb0*/  ULDC UR4, c[0x0][0x154] ;  /* 0x0000550000047ab9 */ /* 0x000fe20000000800 */
[----:B------:R-:W1:Y:S02]  /*7ec0*/  LDC.64 R24, c[0x0][0x640] ;  /* 0x00019000ff187b82 */ /* 0x000e640000000a00 */
[----:B------:R-:W-:-:S02]  /*7ed0*/  IMAD.X R11, RZ, RZ, ~R6, P0 ;  /* 0x000000ffff0b7224 */ /* 0x000fc400000e0e06 */
[----:B------:R-:W2:Y:S01]  /*7ee0*/  F2I.U32.TRUNC.NTZ R13, R13 ;  /* 0x0000000d000d7305 */ /* 0x000ea2000020f000 */
[----:B------:R-:W-:-:S03]  /*7ef0*/  IMAD.WIDE.U32 R6, R9, R20, R2 ;  /* 0x0000001409067225 */ /* 0x000fc600078e0002 */
[----:B------:R-:W3:Y:S01]  /*7f00*/  LDC R15, c[0x0][0x144] ;  /* 0x00005100ff0f7b82 */ /* 0x000ee20000000800 */
[----:B------:R-:W-:-:S04]  /*7f10*/  IMAD R12, R11, R20, RZ ;  /* 0x000000140b0c7224 */ /* 0x000fc800078e02ff */
[----:B------:R-:W-:Y:S02]  /*7f20*/  IMAD R9, R9, R21, R12 ;  /* 0x0000001509097224 */ /* 0x000fe400078e020c */
[----:B------:R-:W-:Y:S01]  /*7f30*/  IMAD.MOV.U32 R12, RZ, RZ, -0x1 ;  /* 0xffffffffff0c7424 */ /* 0x000fe200078e00ff */
[----:B------:R-:W4:Y:S01]  /*7f40*/  LDC R18, c[0x0][0x608] ;  /* 0x00018200ff127b82 */ /* 0x000f220000000800 */
[----:B------:R-:W-:Y:S01]  /*7f50*/  IMAD.IADD R7, R7, 0x1, R9 ;  /* 0x0000000107077824 */ /* 0x000fe200078e0209 */
[----:B------:R-:W-:-:S04]  /*7f60*/  I2FP.F32.U32 R9, R10 ;  /* 0x0000000a00097245 */ /* 0x000fc80000201000 */
[-C--:B0-----:R-:W-:Y:S01]  /*7f70*/  SHF.R.U64 R14, R6, R22.reuse, R7 ;  /* 0x00000016060e7219 */ /* 0x081fe20000001207 */
[----:B--2---:R-:W-:Y:S01]  /*7f80*/  IMAD.MOV R6, RZ, RZ, -R13 ;  /* 0x000000ffff067224 */ /* 0x004fe200078e0a0d */
[----:B------:R-:W0:Y:S01]  /*7f90*/  LDC R11, c[0x0][0x658] ;  /* 0x00019600ff0b7b82 */ /* 0x000e220000000800 */
[----:B-1----:R-:W-:Y:S01]  /*7fa0*/  ISETP.NE.U32.AND P0, PT, R24, RZ, PT ;  /* 0x000000ff1800720c */ /* 0x002fe20003f05070 */
[----:B------:R-:W-:Y:S01]  /*7fb0*/  FMUL R9, R9, UR4 ;  /* 0x0000000409097c20 */ /* 0x000fe20008400000 */
[----:B------:R-:W-:Y:S02]  /*7fc0*/  SHF.R.U32.HI R7, RZ, R22, R7 ;  /* 0x00000016ff077219 */ /* 0x000fe40000011607 */
[----:B------:R-:W-:-:S03]  /*7fd0*/  ISETP.NE.AND.EX P0, PT, R25, RZ, PT, P0 ;  /* 0x000000ff1900720c */ /* 0x000fc60003f05300 */
[----:B------:R-:W1:Y:S01]  /*7fe0*/  LDC R21, c[0x0][0x148] ;  /* 0x00005200ff157b82 */ /* 0x000e620000000800 */
[----:B---3--:R-:W-:Y:S02]  /*7ff0*/  IMAD R22, R15, R6, R8 ;  /* 0x000000060f167224 */ /* 0x008fe400078e0208 */
[----:B------:R-:W-:-:S05]  /*8000*/  IMAD.MOV.U32 R8, RZ, RZ, 0x1 ;  /* 0x00000001ff087424 */ /* 0x000fca00078e00ff */
[----:B------:R-:W2:Y:S01]  /*8010*/  LDC R20, c[0x0][0x600] ;  /* 0x00018000ff147b82 */ /* 0x000ea20000000800 */
[-CC-:B----4-:R-:W-:Y:S02]  /*8020*/  SHF.R.U64 R17, R14, R18.reuse, R7.reuse ;  /* 0x000000120e117219 */ /* 0x190fe40000001207 */
[----:B------:R-:W-:Y:S02]  /*8030*/  SHF.R.U32.HI R6, RZ, R18, R7 ;  /* 0x00000012ff067219 */ /* 0x000fe40000011607 */
[----:B------:R3:W4:Y:S03]  /*8040*/  F2I.U32.TRUNC.NTZ R18, R9 ;  /* 0x0000000900127305 */ /* 0x000726000020f000 */
[----:B------:R-:W1:Y:S01]  /*8050*/  LDC R23, c[0x0][0x648] ;  /* 0x00019200ff177b82 */ /* 0x000e620000000800 */
[-C--:B0-----:R-:W-:Y:S02]  /*8060*/  SHF.R.U64 R19, R17, R11.reuse, R6 ;  /* 0x0000000b11137219 */ /* 0x081fe40000001206 */
[----:B------:R-:W-:-:S02]  /*8070*/  SHF.L.U32 R12, R12, R11, RZ ;  /* 0x0000000b0c0c7219 */ /* 0x000fc400000006ff */
[-C--:B------:R-:W-:Y:S01]  /*8080*/  SHF.R.U32.HI R7, RZ, R11.reuse, R6 ;  /* 0x0000000bff077219 */ /* 0x080fe20000011606 */
[----:B------:R-:W-:Y:S01]  /*8090*/  IMAD.MOV.U32 R6, RZ, RZ, R19 ;  /* 0x000000ffff067224 */ /* 0x000fe200078e0013 */
[----:B------:R-:W-:Y:S01]  /*80a0*/  SHF.L.U32 R27, R8, R11, RZ ;  /* 0x0000000b081b7219 */ /* 0x000fe200000006ff */
[----:B------:R-:W0:Y:S01]  /*80b0*/  LDC R26, c[0x0][0x638] ;  /* 0x00018e00ff1a7b82 */ /* 0x000e220000000800 */
[----:B------:R-:W-:-:S07]  /*80c0*/  LOP3.LUT R28, RZ, R12, RZ, 0x33, !PT ;  /* 0x0000000cff1c7212 */ /* 0x000fce00078e33ff */
[----:B------:R-:W0:Y:S01]  /*80d0*/  LDC R29, c[0x0][0x610] ;  /* 0x00018400ff1d7b82 */ /* 0x000e220000000800 */
[----:B---34-:R-:W-:Y:S05]  /*80e0*/  @!P0 BRA `(.L_x_168) ;  /* 0x0000000000288947 */ /* 0x018fea0003800000 */
        /* <DEDUP_REMOVED lines=10> */
.L_x_168:
[----:B-1----:R-:W-:Y:S01]  /*8190*/  SHF.R.U64 R7, R6, R23, R7 ;  /* 0x0000001706077219 */ /* 0x002fe20000001207 */
[----:B--2---:R-:W-:Y:S01]  /*81a0*/  VIADD R9, R20, 0xffffffff ;  /* 0xffffffff14097836 */ /* 0x004fe20000000000 */
[----:B------:R-:W-:Y:S01]  /*81b0*/  LOP3.LUT R6, R17, R28, RZ, 0xc0, !PT ;  /* 0x0000001c11067212 */ /* 0x000fe200078ec0ff */
[----:B------:R-:W-:Y:S02]  /*81c0*/  IMAD.MOV R18, RZ, RZ, -R18 ;  /* 0x000000ffff127224 */ /* 0x000fe400078e0a12 */
[----:B------:R-:W-:Y:S02]  /*81d0*/  IMAD.MOV R8, RZ, RZ, -R7 ;  /* 0x000000ffff087224 */ /* 0x000fe400078e0a07 */
[----:B------:R-:W-:Y:S01]  /*81e0*/  IMAD R11, R27, R7, R6 ;  /* 0x000000071b0b7224 */ /* 0x000fe200078e0206 */
[----:B------:R-:W-:Y:S01]  /*81f0*/  LOP3.LUT R7, R14, R9, RZ, 0xc0, !PT ;  /* 0x000000090e077212 */ /* 0x000fe200078ec0ff */
[----:B------:R-:W-:Y:S02]  /*8200*/  @P2 IMAD R22, R21, R18, R10 ;  /* 0x0000001215162224 */ /* 0x000fe400078e020a */
[----:B0-----:R-:W-:-:S02]  /*8210*/  IMAD R6, R8, R26, R19 ;  /* 0x0000001a08067224 */ /* 0x001fc400078e0213 */
[----:B------:R-:W-:Y:S02]  /*8220*/  IMAD R11, R11, R29, R22 ;  /* 0x0000001d0b0b7224 */ /* 0x000fe400078e0216 */
[----:B------:R-:W-:Y:S02]  /*8230*/  IMAD R6, R6, R20, R7 ;  /* 0x0000001406067224 */ /* 0x000fe400078e0207 */
[----:B------:R-:W-:-:S03]  /*8240*/  IMAD.MOV.U32 R8, RZ, RZ, 0x1 ;  /* 0x00000001ff087424 */ /* 0x000fc600078e00ff */
[----:B------:R-:W-:Y:S02]  /*8250*/  SEL R15, R6, R11, !P2 ;  /* 0x0000000b060f7207 */ /* 0x000fe40005000000 */
[----:B------:R-:W-:Y:S01]  /*8260*/  SEL R11, R11, R6, !P2 ;  /* 0x000000060b0b7207 */ /* 0x000fe20005000000 */
[----:B------:R-:W-:Y:S01]  /*8270*/  IMAD.MOV.U32 R6, RZ, RZ, R16 ;  /* 0x000000ffff067224 */ /* 0x000fe200078e0010 */
[----:B------:R-:W-:-:S07]  /*8280*/  PRMT R7, R8, 0x7610, R7 ;  /* 0x0000761008077816 */ /* 0x000fce0000000007 */
.L_x_166:
[----:B------:R-:W-:-:S08]  /*8290*/  NOP ;  /* 0x0000000000007918 */ /* 0x000fd00000000000 */
[----:B------:R-:W0:-:S00]  /*82a0*/  USETMAXREG.DEALLOC.CTAPOOL 0x28 ;  /* 0x00000028000079c8 */ /* 0x000e0000080e0500 */
[----:B0-----:R-:W-:-:S13]  /*82b0*/  ISETP.NE.AND P0, PT, R5, RZ, PT ;  /* 0x000000ff0500720c */ /* 0x001fda0003f05270 */
[----:B------:R-:W-:Y:S05]  /*82c0*/  @P0 EXIT ;  /* 0x000000000000094d */ /* 0x000fea0003800000 */
[----:B------:R-:W-:Y:S01]  /*82d0*/  LOP3.LUT P0, RZ, R7, 0xff, RZ, 0xc0, !PT ;  /* 0x000000ff07ff7812 */ /* 0x000fe2000780c0ff */
[----:B------:R-:W-:Y:S02]  /*82e0*/  IMAD.MOV.U32 R12, RZ, RZ, 0x1 ;  /* 0x00000001ff0c7424 */ /* 0x000fe400078e00ff */
[----:B------:R-:W-:-:S10]  /*82f0*/  IMAD.MOV.U32 R5, RZ, RZ, RZ ;  /* 0x000000ffff057224 */ /* 0x000fd400078e00ff */
[----:B------:R-:W-:Y:S05]  /*8300*/  @!P0 BRA `(.L_x_169) ;  /* 0x0000000c002c8947 */ /* 0x000fea0003800000 */
[----:B------:R-:W0:Y:S01]  /*8310*/  LDC R5, c[0x0][0x28c] ;  /* 0x0000a300ff057b82 */ /* 0x000e220000000800 */
[----:B------:R-:W-:Y:S01]  /*8320*/  ULDC UR5, c[0x0][0x600] ;  /* 0x0001800000057ab9 */ /* 0x000fe20000000800 */
[----:B------:R-:W-:Y:S01]  /*8330*/  ULDC UR4, c[0x0][0xc] ;  /* 0x0000030000047ab9 */ /* 0x000fe20000000800 */
[----:B------:R-:W-:Y:S01]  /*8340*/  UIADD3 UR16, UR5, -0x1, URZ ;  /* 0xffffffff05107890 */ /* 0x000fe2000fffe03f */
[C---:B------:R-:W-:Y:S01]  /*8350*/  LOP3.LUT P4, RZ, R0.reuse, 0x7f, RZ, 0xc0, !PT ;  /* 0x0000007f00ff7812 */ /* 0x040fe2000788c0ff */
[----:B------:R-:W-:Y:S01]  /*8360*/  ULDC UR6, c[0x0][0x658] ;  /* 0x0001960000067ab9 */ /* 0x000fe20000000800 */
[----:B------:R-:W-:Y:S01]  /*8370*/  ULDC UR5, c[0x0][0x10] ;  /* 0x0000040000057ab9 */ /* 0x000fe20000000800 */
[----:B------:R-:W-:Y:S01]  /*8380*/  UMOV UR7, 0xffffffff ;  /* 0xffffffff00077882 */ /* 0x000fe20000000000 */
[----:B------:R-:W-:Y:S01]  /*8390*/  UMOV UR8, 0x1 ;  /* 0x0000000100087882 */ /* 0x000fe20000000000 */
[----:B------:R-:W-:Y:S01]  /*83a0*/  UIMAD.WIDE.U32 UR4, UR4, UR5, URZ ;  /* 0x00000005040472a5 */ /* 0x000fe2000f8e003f */
[----:B------:R-:W-:Y:S01]  /*83b0*/  LOP3.LUT P0, RZ, R0, 0x1f, RZ, 0xc0, !PT ;  /* 0x0000001f00ff7812 */ /* 0x000fe2000780c0ff */
[----:B------:R-:W-:Y:S01]  /*83c0*/  USHF.L.U32 UR7, UR7, UR6, URZ ;  /* 0x0000000607077299 */ /* 0x000fe2000800063f */
[----:B------:R-:W-:Y:S01]  /*83d0*/  BSSY B0, `(.L_x_169) ;  /* 0x00000be000007945 */ /* 0x000fe20003800000 */
[----:B------:R-:W-:Y:S01]  /*83e0*/  USHF.L.U32 UR18, UR8, UR6, URZ ;  /* 0x0000000608127299 */ /* 0x000fe2000800063f */
[----:B------:R-:W-:Y:S01]  /*83f0*/  IMAD.MOV.U32 R14, RZ, RZ, 0x1 ;  /* 0x00000001ff0e7424 */ /* 0x000fe200078e00ff */
[----:B------:R-:W-:Y:S01]  /*8400*/  LOP3.LUT R17, R4, 0x2, RZ, 0xfc, !PT ;  /* 0x0000000204117812 */ /* 0x000fe200078efcff */
[----:B------:R-:W-:Y:S01]  /*8410*/  ULDC UR6, c[0x0][0x14] ;  /* 0x0000050000067ab9 */ /* 0x000fe20000000800 */
[----:B------:R-:W-:Y:S01]  /*8420*/  PLOP3.LUT P0, PT, P0, P4, PT, 0x8a, 0x0 ;  /* 0x000000000000781c */ /* 0x000fe20000709172 */
[----:B------:R-:W-:Y:S01]  /*8430*/  UIMAD.WIDE.U32 UR20, UR4, UR6, URZ ;  /* 0x00000006041472a5 */ /* 0x000fe2000f8e003f */
[----:B------:R-:W-:Y:S01]  /*8440*/  IMAD.MOV.U32 R12, RZ, RZ, 0x1 ;  /* 0x00000001ff0c7424 */ /* 0x000fe200078e00ff */
[----:B------:R-:W-:-:S02]  /*8450*/  UIMAD UR13, UR5, UR6, URZ ;  /* 0x00000006050d72a4 */ /* 0x000fc4000f8e023f */
[----:B------:R-:W-:Y:S01]  /*8460*/  ULOP3.LUT UR17, URZ, UR7, URZ, 0x33, !UPT ;  /* 0x000000073f117292 */ /* 0x000fe2000f8e333f */
[----:B0-----:R-:W-:Y:S01]  /*8470*/  VIADD R5, R5, 0x7f ;  /* 0x0000007f05057836 */ /* 0x001fe20000000000 */
[----:B------:R-:W-:Y:S01]  /*8480*/  UIADD3 UR13, UR21, UR13, URZ ;  /* 0x0000000d150d7290 */ /* 0x000fe2000fffe03f */
[----:B------:R-:W-:-:S03]  /*8490*/  ULDC.64 UR22, c[0x0][0x198] ;  /* 0x0000660000167ab9 */ /* 0x000fc60000000a00 */
[----:B------:R-:W-:-:S04]  /*84a0*/  SHF.R.S32.HI R8, RZ, 0x1f, R5 ;  /* 0x0000001fff087819 */ /* 0x000fc80000011405 */
[----:B------:R-:W-:Y:S01]  /*84b0*/  LEA.HI R8, R8, R5, RZ, 0x7 ;  /* 0x0000000508087211 */ /* 0x000fe200078f38ff */
[----:B------:R-:W-:-:S03]  /*84c0*/  IMAD.MOV.U32 R5, RZ, RZ, RZ ;  /* 0x000000ffff057224 */ /* 0x000fc600078e00ff */
[----:B------:R-:W-:-:S05]  /*84d0*/  SHF.R.S32.HI R16, RZ, 0x7, R8 ;  /* 0x00000007ff107819 */ /* 0x000fca0000011408 */
[----:B------:R-:W-:-:S07]  /*84e0*/  VIADD R13, R16, 0x1 ;  /* 0x00000001100d7836 */ /* 0x000fce0000000000 */
.L_x_181:
[----:B------:R-:W-:-:S03]  /*84f0*/  UMOV UR4, 0xffffffff ;  /* 0xffffffff00047882 */ /* 0x000fc60000000000 */
[----:B------:R-:W-:Y:S05]  /*8500*/  BRA.DIV UR4, `(.L_x_170) ;  /* 0x0000000e049c7947 */ /* 0x000fea000b800000 */
[----:B------:R-:W-:-:S13]  /*8510*/  ELECT P1, URZ, PT ;  /* 0x00000000003f782f */ /* 0x000fda0003820000 */
.L_x_192:
[----:B------:R-:W0:Y:S01]  /*8520*/  LDC R0, c[0x0][0x28c] ;  /* 0x0000a300ff007b82 */ /* 0x000e220000000800 */
[----:B------:R-:W-:Y:S01]  /*8530*/  BSSY B1, `(.L_x_171) ;  /* 0x0000035000017945 */ /* 0x000fe20003800000 */
[----:B0-----:R-:W-:-:S13]  /*8540*/  ISETP.LT.OR P1, PT, R0, 0x1, !P1 ;  /* 0x000000010000780c */ /* 0x001fda0004f21670 */
[----:B------:R-:W-:Y:S05]  /*8550*/  @P1 BRA `(.L_x_172) ;  /* 0x0000000000c81947 */ /* 0x000fea0003800000 */
[----:B------:R-:W-:Y:S02]  /*8560*/  IMAD.SHL.U32 R15, R15, 0x80, RZ ;  /* 0x000000800f0f7824 */ /* 0x000fe400078e00ff */
[----:B------:R-:W-:Y:S02]  /*8570*/  IMAD.SHL.U32 R11, R11, 0x80, RZ ;  /* 0x000000800b0b7824 */ /* 0x000fe400078e00ff */
[----:B------:R-:W-:Y:S02]  /*8580*/  IMAD.MOV.U32 R20, RZ, RZ, RZ ;  /* 0x000000ffff147224 */ /* 0x000fe400078e00ff */
[----:B------:R-:W-:Y:S02]  /*8590*/  IMAD.MOV.U32 R0, RZ, RZ, R13 ;  /* 0x000000ffff007224 */ /* 0x000fe400078e000d */
[----:B------:R-:W-:Y:S02]  /*85a0*/  IMAD.MOV.U32 R7, RZ, RZ, R12 ;  /* 0x000000ffff077224 */ /* 0x000fe400078e000c */
[----:B------:R-:W-:-:S07]  /*85b0*/  IMAD.MOV.U32 R8, RZ, RZ, R5 ;  /* 0x000000ffff087224 */ /* 0x000fce00078e0005 */
.L_x_176:
[----:B------:R-:W0:Y:S01]  /*85c0*/  S2R R10, SR_CgaCtaId ;  /* 0x00000000000a7919 */ /* 0x000e220000008800 */
[----:B------:R-:W-:-:S04]  /*85d0*/  MOV R9, 0x400 ;  /* 0x0000040000097802 */ /* 0x000fc80000000f00 */
[----:B0-----:R-:W-:Y:S02]  /*85e0*/  LEA R19, R10, R9, 0x18 ;  /* 0x000000090a137211 */ /* 0x001fe400078ec0ff */
[----:B------:R-:W-:Y:S01]  /*85f0*/  SHF.L.U32 R9, R7, 0x1f, RZ ;  /* 0x0000001f07097819 */ /* 0x000fe200000006ff */
[----:B------:R-:W0:Y:S02]  /*8600*/  @!P4 LDC R10, c[0x0][0x500] ;  /* 0x00014000ff0acb82 */ /* 0x000e240000000800 */
[----:B------:R-:W-:-:S04]  /*8610*/  IMAD R18, R8, 0x8, R19 ;  /* 0x0000000808127824 */ /* 0x000fc800078e0213 */
[----:B------:R-:W1:Y:S02]  /*8620*/  SYNCS.PHASECHK.TRANS64.TRYWAIT P1, [R18+URZ+0x20], R9 ;  /* 0x00002009120075a7 */ /* 0x000e64000802017f */
[----:B-1----:R-:W-:Y:S05]  /*8630*/  @!P1 BRA `(.L_x_173) ;  /* 0x0000000c00709947 */ /* 0x002fea0003800000 */
.L_x_193:
[----:B-1----:R-:W-:Y:S01]  /*8640*/  PRMT R9, R17, 0x9910, RZ ;  /* 0x0000991011097816 */ /* 0x002fe200000000ff */
[----:B0-----:R0:W-:Y:S03]  /*8650*/  @!P4 SYNCS.ARRIVE.TRANS64 RZ, [R18+URZ], R10 ;  /* 0x0000000a12ffc9a7 */ /* 0x0011e6000800003f */
[----:B------:R-:W-:-:S13]  /*8660*/  ISETP.NE.AND P1, PT, R9, 0x2, PT ;  /* 0x000000020900780c */ /* 0x000fda0003f25270 */
[----:B0-----:R-:W-:Y:S05]  /*8670*/  @P1 BRA `(.L_x_174) ;  /* 0x0000000000041947 */ /* 0x001fea0003800000 */
[----:B------:R-:W-:Y:S01]  /*8680*/  BPT.TRAP 0x1 ;  /* 0x000000040000795c */ /* 0x000fe20000300000 */
.L_x_174:
[----:B------:R-:W-:Y:S05]  /*8690*/  @P0 BRA `(.L_x_175) ;  /* 0x0000000000040947 */ /* 0x000fea0003800000 */
[----:B------:R-:W-:Y:S01]  /*86a0*/  BPT.TRAP 0x1 ;  /* 0x000000040000795c */ /* 0x000fe20000300000 */
.L_x_175:
[----:B------:R-:W-:Y:S01]  /*86b0*/  IMAD R19, R8, 0x4000, R19 ;  /* 0x0000400008137824 */ /* 0x000fe200078e0213 */
[----:B------:R-:W-:Y:S01]  /*86c0*/  R2UR UR9, R18 ;  /* 0x00000000120972ca */ /* 0x000fe200000e0000 */
[----:B------:R-:W-:Y:S01]  /*86d0*/  VIADD R0, R0, 0xffffffff ;  /* 0xffffffff00007836 */ /* 0x000fe20000000000 */
[----:B------:R-:W-:Y:S01]  /*86e0*/  UIADD3 UR4, UP0, UR22, 0xf0, URZ ;  /* 0x000000f016047890 */ /* 0x000fe2000ff1e03f */
[----:B------:R-:W-:Y:S01]  /*86f0*/  R2UR UR11, R11 ;  /* 0x000000000b0b72ca */ /* 0x000fe200000e0000 */
[----:B------:R-:W-:Y:S01]  /*8700*/  UIADD3 UR24, UP1, UR22, 0x1f0, URZ ;  /* 0x000001f016187890 */ /* 0x000fe2000ff3e03f */
[----:B------:R-:W-:Y:S01]  /*8710*/  R2UR UR8, R19 ;  /* 0x00000000130872ca */ /* 0x000fe200000e0000 */
[----:B------:R-:W-:Y:S01]  /*8720*/  UIADD3.X UR5, URZ, UR23, URZ, UP0, !UPT ;  /* 0x000000173f057290 */ /* 0x000fe200087fe43f */
[----:B------:R-:W-:Y:S01]  /*8730*/  R2UR UR10, R20 ;  /* 0x00000000140a72ca */ /* 0x000fe200000e0000 */
[----:B------:R-:W-:Y:S01]  /*8740*/  VIADD R8, R8, 0x1 ;  /* 0x0000000108087836 */ /* 0x000fe20000000000 */
[----:B------:R-:W-:Y:S01]  /*8750*/  R2UR UR12, R6 ;  /* 0x00000000060c72ca */ /* 0x000fe200000e0000 */
[----:B------:R-:W-:Y:S01]  /*8760*/  UIADD3.X UR25, URZ, UR23, URZ, UP1, !UPT ;  /* 0x000000173f197290 */ /* 0x000fe20008ffe43f */
[----:B------:R-:W-:Y:S01]  /*8770*/  R2UR UR19, R15 ;  /* 0x000000000f1372ca */ /* 0x000fe200000e0000 */
[----:B------:R-:W-:Y:S01]  /*8780*/  UMOV UR6, 0x0 ;  /* 0x0000000000067882 */ /* 0x000fe20000000000 */
[----:B------:R-:W-:Y:S01]  /*8790*/  ISETP.GT.AND P3, PT, R0, 0x1, PT ;  /* 0x000000010000780c */ /* 0x000fe20003f64270 */
[----:B------:R-:W-:Y:S01]  /*87a0*/  UMOV UR7, 0x10000000 ;  /* 0x1000000000077882 */ /* 0x000fe20000000000 */
[----:B------:R-:W-:Y:S01]  /*87b0*/  ISETP.NE.AND P1, PT, R8, 0x4, PT ;  /* 0x000000040800780c */ /* 0x000fe20003f25270 */
[----:B------:R-:W-:-:S02]  /*87c0*/  VIADD R20, R20, 0x80 ;  /* 0x0000008014147836 */ /* 0x000fc40000000000 */
[----:B------:R-:W-:Y:S01]  /*87d0*/  UIADD3 UR14, UR8, 0x100, URZ ;  /* 0x00000100080e7890 */ /* 0x000fe2000fffe03f */
[----:B------:R-:W-:Y:S01]  /*87e0*/  SEL R10, RZ, 0x1, P1 ;  /* 0x00000001ff0a7807 */ /* 0x000fe20000800000 */
[----:B------:R-:W-:Y:S01]  /*87f0*/  UIADD3 UR15, UR8, 0x10100, URZ ;  /* 0x00010100080f7890 */ /* 0x000fe2000fffe03f */
[----:B------:R-:W-:Y:S02]  /*8800*/  SEL R8, R8, RZ, P1 ;  /* 0x000000ff08087207 */ /* 0x000fe40000800000 */
[----:B------:R-:W-:Y:S02]  /*8810*/  LOP3.LUT R7, R7, R10, RZ, 0x3c, !PT ;  /* 0x0000000a07077212 */ /* 0x000fe400078e3cff */
[----:B------:R-:W-:Y:S02]  /*8820*/  UMOV UR8, UR14 ;  /* 0x0000000e00087c82 */ /* 0x000fe40008000000 */
[----:B------:R0:W-:Y:S02]  /*8830*/  UTMALDG.3D [UR8], [UR4], desc[UR6] ;  /* 0x00000608040075b4 */ /* 0x0001e40008011000 */
[----:B0-----:R-:W-:Y:S01]  /*8840*/  UMOV UR8, UR15 ;  /* 0x0000000f00087c82 */ /* 0x001fe20008000000 */
[----:B------:R-:W-:-:S02]  /*8850*/  UMOV UR11, UR19 ;  /* 0x00000013000b7c82 */ /* 0x000fc40008000000 */
[----:B------:R0:W-:Y:S02]  /*8860*/  UTMALDG.3D [UR8], [UR24], desc[UR6] ;  /* 0x00000608180075b4 */ /* 0x0001e40008011000 */
[----:B0-----:R-:W-:Y:S05]  /*8870*/  @P3 BRA `(.L_x_176) ;  /* 0xfffffffc00503947 */ /* 0x001fea000383ffff */
.L_x_172:
[----:B------:R-:W-:Y:S05]  /*8880*/  BSYNC B1 ;  /* 0x0000000000017941 */ /* 0x000fea0003800000 */
.L_x_171:
[----:B------:R-:W-:Y:S01]  /*8890*/  LOP3.LUT P3, RZ, R14, 0xff, RZ, 0xc0, !PT ;  /* 0x000000ff0eff7812 */ /* 0x000fe2000786c0ff */
[----:B------:R-:W-:Y:S01]  /*88a0*/  IMAD.IADD R5, R16, 0x1, R5 ;  /* 0x0000000110057824 */ /* 0x000fe200078e0205 */
[----:B------:R-:W-:Y:S01]  /*88b0*/  IADD3 R2, P5, R2, UR20, RZ ;  /* 0x0000001402027c10 */ /* 0x000fe2000ffbe0ff */
[----:B------:R-:W-:Y:S01]  /*88c0*/  ULDC.64 UR4, c[0x0][0x650] ;  /* 0x0001940000047ab9 */ /* 0x000fe20000000a00 */
[----:B------:R-:W-:Y:S01]  /*88d0*/  BSSY B1, `(.L_x_177) ;  /* 0x000006b000017945 */ /* 0x000fe20003800000 */
[----:B------:R-:W-:Y:S01]  /*88e0*/  IMAD.MOV.U32 R11, RZ, RZ, -0x1 ;  /* 0xffffffffff0b7424 */ /* 0x000fe200078e00ff */
[----:B------:R-:W-:Y:S01]  /*88f0*/  ISETP.GT.U32.AND P1, PT, R5, 0x3, PT ;  /* 0x000000030500780c */ /* 0x000fe20003f24070 */
[----:B------:R-:W-:Y:S01]  /*8900*/  IMAD.MOV.U32 R15, RZ, RZ, -0x1 ;  /* 0xffffffffff0f7424 */ /* 0x000fe200078e00ff */
[----:B------:R-:W-:Y:S02]  /*8910*/  SHF.R.U32.HI R0, RZ, 0x2, R5 ;  /* 0x00000002ff007819 */ /* 0x000fe40000011605 */
[----:B------:R-:W-:-:S02]  /*8920*/  ISETP.LT.U32.AND P1, PT, R16, 0x4, P1 ;  /* 0x000000041000780c */ /* 0x000fc40000f21070 */
[----:B------:R-:W-:Y:S01]  /*8930*/  IADD3.X R3, R3, UR13, RZ, P5, !PT ;  /* 0x0000000d03037c10 */ /* 0x000fe2000affe4ff */
[----:B------:R-:W0:Y:S01]  /*8940*/  @P3 S2R R7, SR_CgaCtaId ;  /* 0x0000000000073919 */ /* 0x000e220000008800 */
[----:B------:R-:W-:Y:S02]  /*8950*/  @P3 MOV R6, 0x400 ;  /* 0x0000040000063802 */ /* 0x000fe40000000f00 */
[----:B------:R-:W-:Y:S02]  /*8960*/  ISETP.GE.U32.AND P5, PT, R2, UR4, PT ;  /* 0x0000000402007c0c */ /* 0x000fe4000bfa6070 */
[----:B------:R-:W-:Y:S02]  /*8970*/  LOP3.LUT R0, R0, 0x1, RZ, 0xc0, !PT ;  /* 0x0000000100007812 */ /* 0x000fe400078ec0ff */
[----:B------:R-:W-:Y:S02]  /*8980*/  LOP3.LUT R5, R5, 0x3, RZ, 0xc0, !PT ;  /* 0x0000000305057812 */ /* 0x000fe400078ec0ff */
[----:B------:R-:W-:-:S02]  /*8990*/  PRMT R14, RZ, 0x7610, R14 ;  /* 0x00007610ff0e7816 */ /* 0x000fc4000000000e */
[----:B0-----:R-:W-:Y:S02]  /*89a0*/  @P3 LEA R6, R7, R6, 0x18 ;  /* 0x0000000607063211 */ /* 0x001fe400078ec0ff */
[----:B------:R-:W-:Y:S02]  /*89b0*/  SEL R7, RZ, 0x1, !P1 ;  /* 0x00000001ff077807 */ /* 0x000fe40004800000 */
[----:B------:R-:W-:Y:S01]  /*89c0*/  ISETP.GE.U32.AND.EX P1, PT, R3, UR5, PT, P5 ;  /* 0x0000000503007c0c */ /* 0x000fe2000bf26150 */
[----:B------:R0:W-:Y:S01]  /*89d0*/  @P3 SYNCS.ARRIVE.TRANS64.A1T0 RZ, [R6+URZ+0x58], RZ ;  /* 0x000058ff06ff39a7 */ /* 0x0001e2000810003f */
[----:B------:R-:W-:-:S04]  /*89e0*/  ISETP.NE.U32.AND P3, PT, R0, 0x1, PT ;  /* 0x000000010000780c */ /* 0x000fc80003f65070 */
[----:B------:R-:W-:Y:S01]  /*89f0*/  ISETP.GT.U32.AND P3, PT, R16, 0x3, !P3 ;  /* 0x000000031000780c */ /* 0x000fe20005f64070 */
[----:B0-----:R-:W-:-:S03]  /*8a00*/  IMAD.MOV.U32 R6, RZ, RZ, -0x1 ;  /* 0xffffffffff067424 */ /* 0x001fc600078e00ff */
[----:B------:R-:W-:-:S04]  /*8a10*/  SEL R0, RZ, 0x1, !P3 ;  /* 0x00000001ff007807 */ /* 0x000fc80005800000 */
[----:B------:R-:W-:Y:S02]  /*8a20*/  LOP3.LUT R12, R0, R12, R7, 0x96, !PT ;  /* 0x0000000c000c7212 */ /* 0x000fe400078e9607 */
[----:B------:R-:W-:Y:S01]  /*8a30*/  PRMT R0, RZ, 0x7610, R0 ;  /* 0x00007610ff007816 */ /* 0x000fe20000000000 */
[----:B------:R-:W-:Y:S06]  /*8a40*/  @P1 BRA `(.L_x_178) ;  /* 0x00000004004c1947 */ /* 0x000fec0003800000 */
[----:B------:R-:W-:Y:S01]  /*8a50*/  ULDC.64 UR4, c[0x0][0x628] ;  /* 0x00018a0000047ab9 */ /* 0x000fe20000000a00 */
[----:B------:R-:W0:Y:S01]  /*8a60*/  S2R R15, SR_CTAID.X ;  /* 0x00000000000f7919 */ /* 0x000e220000002500 */
[----:B------:R-:W-:Y:S01]  /*8a70*/  ISETP.NE.U32.AND P1, PT, RZ, UR4, PT ;  /* 0x00000004ff007c0c */ /* 0x000fe2000bf25070 */
[----:B------:R-:W-:Y:S01]  /*8a80*/  ULDC UR7, c[0x0][0x630] ;  /* 0x00018c0000077ab9 */ /* 0x000fe20000000800 */
[----:B------:R-:W-:Y:S01]  /*8a90*/  IMAD.MOV.U32 R6, RZ, RZ, R2 ;  /* 0x000000ffff067224 */ /* 0x000fe200078e0002 */
[----:B------:R-:W1:Y:S01]  /*8aa0*/  S2R R0, SR_CTAID.Y ;  /* 0x0000000000007919 */ /* 0x000e620000002600 */
[----:B------:R-:W-:Y:S01]  /*8ab0*/  ISETP.NE.AND.EX P1, PT, RZ, UR5, PT, P1 ;  /* 0x00000005ff007c0c */ /* 0x000fe2000bf25310 */
[----:B------:R-:W-:-:S12]  /*8ac0*/  IMAD.MOV.U32 R7, RZ, RZ, R3 ;  /* 0x000000ffff077224 */ /* 0x000fd800078e0003 */
[----:B------:R-:W-:Y:S05]  /*8ad0*/  @!P1 BRA `(.L_x_179) ;  /* 0x0000000000289947 */ /* 0x000fea0003800000 */
[----:B------:R-:W-:Y:S02]  /*8ae0*/  ULDC UR6, c[0x0][0x634] ;  /* 0x00018d0000067ab9 */ /* 0x000fe40000000800 */
[----:B------:R-:W-:-:S05]  /*8af0*/  IADD3 R11, P1, R2, UR6, RZ ;  /* 0x00000006020b7c10 */ /* 0x000fca000ff3e0ff */
[----:B------:R-:W-:-:S04]  /*8b00*/  IMAD.X R19, RZ, RZ, R3, P1 ;  /* 0x000000ffff137224 */ /* 0x000fc800008e0603 */
[----:B------:R-:W-:-:S04]  /*8b10*/  IMAD.WIDE.U32 R8, R19, UR4, RZ ;  /* 0x0000000413087c25 */ /* 0x000fc8000f8e00ff */
[----:B------:R-:W-:-:S04]  /*8b20*/  IMAD.WIDE.U32 R8, P1, R11, UR5, R8 ;  /* 0x000000050b087c25 */ /* 0x000fc8000f820008 */
[----:B------:R-:W-:-:S04]  /*8b30*/  IMAD.WIDE.U32 R10, R11, UR4, RZ ;  /* 0x000000040b0a7c25 */ /* 0x000fc8000f8e00ff */
[----:B------:R-:W-:Y:S01]  /*8b40*/  IMAD.X R7, RZ, RZ, RZ, P1 ;  /* 0x000000ffff077224 */ /* 0x000fe200008e06ff */
[----:B------:R-:W-:Y:S01]  /*8b50*/  IADD3 RZ, P1, R11, R8, RZ ;  /* 0x000000080bff7210 */ /* 0x000fe20007f3e0ff */
[----:B------:R-:W-:-:S04]  /*8b60*/  IMAD.MOV.U32 R6, RZ, RZ, R9 ;  /* 0x000000ffff067224 */ /* 0x000fc800078e0009 */
[----:B------:R-:W-:-:S08]  /*8b70*/  IMAD.WIDE.U32.X R6, R19, UR5, R6, P1 ;  /* 0x0000000513067c25 */ /* 0x000fd000088e0406 */
.L_x_179:
[--C-:B------:R-:W-:Y:S01]  /*8b80*/  SHF.R.U64 R10, R6, UR7, R7.reuse ;  /* 0x00000007060a7c19 */ /* 0x100fe20008001207 */
[----:B------:R-:W-:Y:S01]  /*8b90*/  ULDC.64 UR4, c[0x0][0x620] ;  /* 0x0001880000047ab9 */ /* 0x000fe20000000a00 */
[----:B------:R-:W-:Y:S01]  /*8ba0*/  SHF.R.U32.HI R6, RZ, UR7, R7 ;  /* 0x00000007ff067c19 */ /* 0x000fe20008011607 */
[----:B------:R-:W2:Y:S01]  /*8bb0*/  LDC R22, c[0x0][0x144] ;  /* 0x00005100ff167b82 */ /* 0x000ea20000000800 */
[----:B------:R-:W-:Y:S01]  /*8bc0*/  IADD3 R9, P1, RZ, -R10, RZ ;  /* 0x8000000aff097210 */ /* 0x000fe20007f3e0ff */
[----:B------:R-:W-:Y:S01]  /*8bd0*/  ULDC.64 UR8, c[0x0][0x640] ;  /* 0x0001900000087ab9 */ /* 0x000fe20000000a00 */
[----:B0-----:R-:W-:Y:S01]  /*8be0*/  I2FP.F32.U32 R11, R15 ;  /* 0x0000000f000b7245 */ /* 0x001fe20000201000 */
[----:B------:R-:W-:Y:S02]  /*8bf0*/  ULDC UR6, c[0x0][0x608] ;  /* 0x0001820000067ab9 */ /* 0x000fe40000000800 */
[----:B------:R-:W-:Y:S01]  /*8c00*/  IMAD.X R6, RZ, RZ, ~R6, P1 ;  /* 0x000000ffff067224 */ /* 0x000fe200008e0e06 */
[----:B------:R-:W-:Y:S01]  /*8c10*/  ISETP.NE.U32.AND P1, PT, RZ, UR8, PT ;  /* 0x00000008ff007c0c */ /* 0x000fe2000bf25070 */
[----:B------:R-:W0:Y:S02]  /*8c20*/  LDC R19, c[0x0][0x148] ;  /* 0x00005200ff137b82 */ /* 0x000e240000000800 */
[----:B------:R-:W-:Y:S01]  /*8c30*/  IMAD R8, R6, UR4, RZ ;  /* 0x0000000406087c24 */ /* 0x000fe2000f8e02ff */
[----:B------:R-:W-:Y:S01]  /*8c40*/  ISETP.NE.AND.EX P1, PT, RZ, UR9, PT, P1 ;  /* 0x00000009ff007c0c */ /* 0x000fe2000bf25310 */
[----:B------:R-:W-:Y:S01]  /*8c50*/  IMAD.WIDE.U32 R6, R9, UR4, R2 ;  /* 0x0000000409067c25 */ /* 0x000fe2000f8e0002 */
[----:B------:R-:W-:-:S03]  /*8c60*/  ULDC UR4, c[0x0][0x150] ;  /* 0x0000540000047ab9 */ /* 0x000fc60000000800 */
[----:B------:R-:W-:Y:S02]  /*8c70*/  IMAD R9, R9, UR5, R8 ;  /* 0x0000000509097c24 */ /* 0x000fe4000f8e0208 */
[----:B------:R-:W-:Y:S01]  /*8c80*/  FMUL R8, R11, UR4 ;  /* 0x000000040b087c20 */ /* 0x000fe20008400000 */
[----:B------:R-:W-:Y:S01]  /*8c90*/  ULDC UR4, c[0x0][0x618] ;  /* 0x0001860000047ab9 */ /* 0x000fe20000000800 */
[----:B------:R-:W-:Y:S01]  /*8ca0*/  ULDC UR5, c[0x0][0x154] ;  /* 0x0000550000057ab9 */ /* 0x000fe20000000800 */
[----:B------:R-:W-:-:S03]  /*8cb0*/  IMAD.IADD R7, R7, 0x1, R9 ;  /* 0x0000000107077824 */ /* 0x000fc600078e0209 */
[----:B------:R-:W3:Y:S02]  /*8cc0*/  F2I.U32.TRUNC.NTZ R8, R8 ;  /* 0x0000000800087305 */ /* 0x000ee4000020f000 */
[----:B------:R-:W-:Y:S02]  /*8cd0*/  SHF.R.U64 R11, R6, UR4, R7 ;  /* 0x00000004060b7c19 */ /* 0x000fe40008001207 */
[----:B-1----:R-:W-:-:S05]  /*8ce0*/  I2FP.F32.U32 R6, R0 ;  /* 0x0000000000067245 */ /* 0x002fca0000201000 */
[----:B------:R-:W-:Y:S01]  /*8cf0*/  FMUL R21, R6, UR5 ;  /* 0x0000000506157c20 */ /* 0x000fe20008400000 */
[----:B------:R-:W-:Y:S01]  /*8d00*/  SHF.R.U32.HI R6, RZ, UR4, R7 ;  /* 0x00000004ff067c19 */ /* 0x000fe20008011607 */
[----:B------:R-:W-:-:S03]  /*8d10*/  ULDC UR4, c[0x0][0x658] ;  /* 0x0001960000047ab9 */ /* 0x000fc60000000800 */
[--C-:B------:R-:W-:Y:S01]  /*8d20*/  SHF.R.U64 R20, R11, UR6, R6.reuse ;  /* 0x000000060b147c19 */ /* 0x100fe20008001206 */
[----:B------:R-:W1:Y:S01]  /*8d30*/  F2I.U32.TRUNC.NTZ R21, R21 ;  /* 0x0000001500157305 */ /* 0x000e62000020f000 */
[----:B------:R-:W-:Y:S01]  /*8d40*/  SHF.R.U32.HI R7, RZ, UR6, R6 ;  /* 0x00000006ff077c19 */ /* 0x000fe20008011606 */
[----:B---3--:R-:W-:-:S03]  /*8d50*/  IMAD.MOV R8, RZ, RZ, -R8 ;  /* 0x000000ffff087224 */ /* 0x008fc600078e0a08 */
[----:B------:R-:W-:Y:S01]  /*8d60*/  SHF.R.U64 R18, R20, UR4, R7 ;  /* 0x0000000414127c19 */ /* 0x000fe20008001207 */
[----:B--2---:R-:W-:Y:S01]  /*8d70*/  IMAD R15, R22, R8, R15 ;  /* 0x00000008160f7224 */ /* 0x004fe200078e020f */
[----:B------:R-:W-:-:S03]  /*8d80*/  SHF.R.U32.HI R23, RZ, UR4, R7 ;  /* 0x00000004ff177c19 */ /* 0x000fc60008011607 */
[----:B------:R-:W-:Y:S02]  /*8d90*/  IMAD.MOV.U32 R6, RZ, RZ, R18 ;  /* 0x000000ffff067224 */ /* 0x000fe400078e0012 */
[----:B------:R-:W-:Y:S01]  /*8da0*/  IMAD.MOV.U32 R7, RZ, RZ, R23 ;  /* 0x000000ffff077224 */ /* 0x000fe200078e0017 */
[----:B-1----:R-:W-:Y:S06]  /*8db0*/  @!P1 BRA `(.L_x_180) ;  /* 0x0000000000289947 */ /* 0x002fec0003800000 */
[----:B------:R-:W-:Y:S02]  /*8dc0*/  ULDC UR4, c[0x0][0x64c] ;  /* 0x0001930000047ab9 */ /* 0x000fe40000000800 */
[----:B------:R-:W-:-:S05]  /*8dd0*/  IADD3 R7, P1, R18, UR4, RZ ;  /* 0x0000000412077c10 */ /* 0x000fca000ff3e0ff */
[----:B------:R-:W-:-:S04]  /*8de0*/  IMAD.X R23, RZ, RZ, R23, P1 ;  /* 0x000000ffff177224 */ /* 0x000fc800008e0617 */
[----:B------:R-:W-:-:S04]  /*8df0*/  IMAD.WIDE.U32 R8, R23, UR8, RZ ;  /* 0x0000000817087c25 */ /* 0x000fc8000f8e00ff */
[----:B------:R-:W-:-:S04]  /*8e00*/  IMAD.WIDE.U32 R8, P1, R7, UR9, R8 ;  /* 0x0000000907087c25 */ /* 0x000fc8000f820008 */
[----:B------:R-:W-:-:S04]  /*8e10*/  IMAD.WIDE.U32 R6, R7, UR8, RZ ;  /* 0x0000000807067c25 */ /* 0x000fc8000f8e00ff */
[----:B------:R-:W-:Y:S01]  /*8e20*/  IMAD.MOV.U32 R6, RZ, RZ, R9 ;  /* 0x000000ffff067224 */ /* 0x000fe200078e0009 */
[----:B------:R-:W-:Y:S01]  /*8e30*/  IADD3 RZ, P3, R7, R8, RZ ;  /* 0x0000000807ff7210 */ /* 0x000fe20007f7e0ff */
[----:B------:R-:W-:-:S04]  /*8e40*/  IMAD.X R7, RZ, RZ, RZ, P1 ;  /* 0x000000ffff077224 */ /* 0x000fc800008e06ff */
[----:B------:R-:W-:-:S08]  /*8e50*/  IMAD.WIDE.U32.X R6, R23, UR9, R6, P3 ;  /* 0x0000000917067c25 */ /* 0x000fd000098e0406 */
.L_x_180:
[----:B------:R-:W-:Y:S01]  /*8e60*/  ULDC UR4, c[0x0][0x648] ;  /* 0x0001920000047ab9 */ /* 0x000fe20000000800 */
[----:B------:R-:W-:Y:S01]  /*8e70*/  LOP3.LUT R20, R20, UR17, RZ, 0xc0, !PT ;  /* 0x0000001114147c12 */ /* 0x000fe2000f8ec0ff */
[----:B------:R-:W-:Y:S01]  /*8e80*/  IMAD.MOV R21, RZ, RZ, -R21 ;  /* 0x000000ffff157224 */ /* 0x000fe200078e0a15 */
[----:B------:R-:W-:Y:S01]  /*8e90*/  SHF.R.U64 R7, R6, UR4, R7 ;  /* 0x0000000406077c19 */ /* 0x000fe20008001207 */
[----:B------:R-:W-:Y:S01]  /*8ea0*/  ULDC UR4, c[0x0][0x638] ;  /* 0x00018e0000047ab9 */ /* 0x000fe20000000800 */
[----:B------:R-:W-:Y:S01]  /*8eb0*/  ULDC UR5, c[0x0][0x610] ;  /* 0x0001840000057ab9 */ /* 0x000fe20000000800 */
[----:B0-----:R-:W-:Y:S02]  /*8ec0*/  @P2 IMAD R15, R19, R21, R0 ;  /* 0x00000015130f2224 */ /* 0x001fe400078e0200 */
[----:B------:R-:W-:Y:S02]  /*8ed0*/  IMAD.MOV R9, RZ, RZ, -R7 ;  /* 0x000000ffff097224 */ /* 0x000fe400078e0a07 */
[----:B------:R-:W-:Y:S01]  /*8ee0*/  IMAD R20, R7, UR18, R20 ;  /* 0x0000001207147c24 */ /* 0x000fe2000f8e0214 */
[----:B------:R-:W-:Y:S01]  /*8ef0*/  LOP3.LUT R7, R11, UR16, RZ, 0xc0, !PT ;  /* 0x000000100b077c12 */ /* 0x000fe2000f8ec0ff */
[----:B------:R-:W-:Y:S01]  /*8f00*/  IMAD R18, R9, UR4, R18 ;  /* 0x0000000409127c24 */ /* 0x000fe2000f8e0212 */
[----:B------:R-:W-:Y:S01]  /*8f10*/  ULDC UR4, c[0x0][0x600] ;  /* 0x0001800000047ab9 */ /* 0x000fe20000000800 */
[----:B------:R-:W-:-:S02]  /*8f20*/  IMAD R11, R20, UR5, R15 ;  /* 0x00000005140b7c24 */ /* 0x000fc4000f8e020f */
[----:B------:R-:W-:Y:S02]  /*8f30*/  IMAD R18, R18, UR4, R7 ;  /* 0x0000000412127c24 */ /* 0x000fe4000f8e0207 */
[----:B------:R-:W-:Y:S02]  /*8f40*/  IMAD.MOV.U32 R0, RZ, RZ, 0x1 ;  /* 0x00000001ff007424 */ /* 0x000fe400078e00ff */
[----:B------:R-:W-:Y:S01]  /*8f50*/  IMAD.MOV.U32 R6, RZ, RZ, R10 ;  /* 0x000000ffff067224 */ /* 0x000fe200078e000a */
[----:B------:R-:W-:Y:S02]  /*8f60*/  SEL R15, R18, R11, !P2 ;  /* 0x0000000b120f7207 */ /* 0x000fe40005000000 */
[----:B------:R-:W-:-:S07]  /*8f70*/  SEL R11, R11, R18, !P2 ;  /* 0x000000120b0b7207 */ /* 0x000fce0005000000 */
.L_x_178:
[----:B------:R-:W-:Y:S05]  /*8f80*/  BSYNC B1 ;  /* 0x0000000000017941 */ /* 0x000fea0003800000 */
.L_x_177:
[----:B------:R-:W-:-:S13]  /*8f90*/  LOP3.LUT P1, RZ, R0, 0xff, RZ, 0xc0, !PT ;  /* 0x000000ff00ff7812 */ /* 0x000fda000782c0ff */
[----:B------:R-:W-:Y:S05]  /*8fa0*/  @P1 BRA `(.L_x_181) ;  /* 0xfffffff400501947 */ /* 0x000fea000383ffff */
[----:B------:R-:W-:Y:S05]  /*8fb0*/  BSYNC B0 ;  /* 0x0000000000007941 */ /* 0x000fea0003800000 */
.L_x_169:
[----:B------:R-:W-:-:S03]  /*8fc0*/  UMOV UR4, 0xffffffff ;  /* 0xffffffff00047882 */ /* 0x000fc60000000000 */
[----:B------:R-:W-:Y:S05]  /*8fd0*/  BRA.DIV UR4, `(.L_x_182) ;  /* 0x00000006041c7947 */ /* 0x000fea000b800000 */
[----:B------:R-:W-:-:S13]  /*8fe0*/  ELECT P0, URZ, PT ;  /* 0x00000000003f782f */ /* 0x000fda0003800000 */
.L_x_196:
[----:B------:R-:W-:Y:S04]  /*8ff0*/  BSSY B0, `(.L_x_183) ;  /* 0x000002b000007945 */ /* 0x000fe80003800000 */
[----:B------:R-:W-:Y:S05]  /*9000*/  @!P0 BRA `(.L_x_184) ;  /* 0x0000000000a48947 */ /* 0x000fea0003800000 */
[----:B------:R-:W-:-:S04]  /*9010*/  LOP3.LUT R4, R4, 0x2, RZ, 0xfc, !PT ;  /* 0x0000000204047812 */ /* 0x000fc800078efcff */
[----:B------:R-:W-:-:S13]  /*9020*/  ISETP.NE.AND P0, PT, R4, 0x3, PT ;  /* 0x000000030400780c */ /* 0x000fda0003f05270 */
[----:B------:R-:W-:Y:S05]  /*9030*/  @!P0 BRA `(.L_x_185) ;  /* 0x0000000000048947 */ /* 0x000fea0003800000 */
[----:B------:R-:W-:Y:S01]  /*9040*/  BPT.TRAP 0x1 ;  /* 0x000000040000795c */ /* 0x000fe20000300000 */
.L_x_185:
[----:B------:R-:W0:Y:S01]  /*9050*/  S2R R3, SR_CgaCtaId ;  /* 0x0000000000037919 */ /* 0x000e220000008800 */
[----:B------:R-:W-:Y:S02]  /*9060*/  MOV R0, 0x400 ;  /* 0x0000040000007802 */ /* 0x000fe40000000f00 */
[----:B------:R-:W-:Y:S02]  /*9070*/  SHF.L.U32 R2, R12, 0x1f, RZ ;  /* 0x0000001f0c027819 */ /* 0x000fe400000006ff */
[----:B0-----:R-:W-:-:S05]  /*9080*/  LEA R0, R3, R0, 0x18 ;  /* 0x0000000003007211 */ /* 0x001fca00078ec0ff */
[----:B------:R-:W-:-:S04]  /*9090*/  VIADD R0, R0, 0x20 ;  /* 0x0000002000007836 */ /* 0x000fc80000000000 */
[C---:B------:R-:W-:Y:S02]  /*90a0*/  IMAD R7, R5.reuse, 0x8, R0 ;  /* 0x0000000805077824 */ /* 0x040fe400078e0200 */
[----:B------:R-:W-:Y:S02]  /*90b0*/  VIADD R5, R5, 0x1 ;  /* 0x0000000105057836 */ /* 0x000fe40000000000 */
[----:B------:R-:W0:Y:S03]  /*90c0*/  SYNCS.PHASECHK.TRANS64.TRYWAIT P0, [R7+URZ], R2 ;  /* 0x00000002070075a7 */ /* 0x000e26000800017f */
[----:B------:R-:W-:-:S04]  /*90d0*/  ISETP.NE.AND P1, PT, R5, 0x4, PT ;  /* 0x000000040500780c */ /* 0x000fc80003f25270 */
[----:B------:R-:W-:Y:S02]  /*90e0*/  SEL R3, RZ, 0x1, P1 ;  /* 0x00000001ff037807 */ /* 0x000fe40000800000 */
[----:B------:R-:W-:Y:S02]  /*90f0*/  SEL R5, R5, RZ, P1 ;  /* 0x000000ff05057207 */ /* 0x000fe40000800000 */
[----:B------:R-:W-:-:S03]  /*9100*/  LOP3.LUT R12, R12, R3, RZ, 0x3c, !PT ;  /* 0x000000030c0c7212 */ /* 0x000fc600078e3cff */
[----:B------:R-:W-:Y:S01]  /*9110*/  IMAD R9, R5, 0x8, R0 ;  /* 0x0000000805097824 */ /* 0x000fe200078e0200 */
[----:B------:R-:W-:Y:S01]  /*9120*/  SHF.L.U32 R4, R12, 0x1f, RZ ;  /* 0x0000001f0c047819 */ /* 0x000fe200000006ff */
[----:B0-----:R-:W-:Y:S06]  /*9130*/  @!P0 BRA `(.L_x_186) ;  /* 0x0000000000e88947 */ /* 0x001fec0003800000 */
.L_x_197:
[----:B------:R-:W1:Y:S01]  /*9140*/  SYNCS.PHASECHK.TRANS64.TRYWAIT P0, [R9+URZ], R4 ;  /* 0x00000004090075a7 */ /* 0x000e62000800017f */
[----:B0-----:R-:W-:-:S05]  /*9150*/  VIADD R2, R5, 0x1 ;  /* 0x0000000105027836 */ /* 0x001fca0000000000 */
[----:B------:R-:W-:-:S04]  /*9160*/  ISETP.NE.AND P1, PT, R2, 0x4, PT ;  /* 0x000000040200780c */ /* 0x000fc80003f25270 */
[----:B------:R-:W-:Y:S02]  /*9170*/  SEL R3, RZ, 0x1, P1 ;  /* 0x00000001ff037807 */ /* 0x000fe40000800000 */
[----:B------:R-:W-:Y:S02]  /*9180*/  SEL R7, R2, RZ, P1 ;  /* 0x000000ff02077207 */ /* 0x000fe40000800000 */
[----:B------:R-:W-:-:S03]  /*9190*/  LOP3.LUT R11, R12, R3, RZ, 0x3c, !PT ;  /* 0x000000030c0b7212 */ /* 0x000fc600078e3cff */
[----:B------:R-:W-:Y:S01]  /*91a0*/  IMAD R6, R7, 0x8, R0 ;  /* 0x0000000807067824 */ /* 0x000fe200078e0200 */
[----:B------:R-:W-:Y:S01]  /*91b0*/  SHF.L.U32 R5, R11, 0x1f, RZ ;  /* 0x0000001f0b057819 */ /* 0x000fe200000006ff */
[----:B-1----:R-:W-:Y:S06]  /*91c0*/  @!P0 BRA `(.L_x_187) ;  /* 0x0000000000d88947 */ /* 0x002fec0003800000 */
.L_x_198:
[----:B------:R-:W1:Y:S01]  /*91d0*/  SYNCS.PHASECHK.TRANS64.TRYWAIT P0, [R6+URZ], R5 ;  /* 0x00000005060075a7 */ /* 0x000e62000800017f */
[----:B------:R-:W-:-:S05]  /*91e0*/  VIADD R2, R7, 0x1 ;  /* 0x0000000107027836 */ /* 0x000fca0000000000 */
[----:B------:R-:W-:-:S04]  /*91f0*/  ISETP.NE.AND P1, PT, R2, 0x4, PT ;  /* 0x000000040200780c */ /* 0x000fc80003f25270 */
[----:B0-----:R-:W-:Y:S02]  /*9200*/  SEL R4, RZ, 0x1, P1 ;  /* 0x00000001ff047807 */ /* 0x001fe40000800000 */
[----:B------:R-:W-:Y:S02]  /*9210*/  SEL R3, R2, RZ, P1 ;  /* 0x000000ff02037207 */ /* 0x000fe40000800000 */
[----:B------:R-:W-:Y:S01]  /*9220*/  LOP3.LUT R4, R11, R4, RZ, 0x3c, !PT ;  /* 0x000000040b047212 */ /* 0x000fe200078e3cff */
[----:B-1----:R-:W-:Y:S06]  /*9230*/  @!P0 BRA `(.L_x_188) ;  /* 0x0000000000d08947 */ /* 0x002fec0003800000 */
.L_x_199:
[----:B------:R-:W-:Y:S01]  /*9240*/  IMAD R3, R3, 0x8, R0 ;  /* 0x0000000803037824 */ /* 0x000fe200078e0200 */
[----:B------:R-:W-:-:S07]  /*9250*/  SHF.L.U32 R0, R4, 0x1f, RZ ;  /* 0x0000001f04007819 */ /* 0x000fce00000006ff */
.L_x_189:
[----:B-1----:R1:W2:Y:S02]  /*9260*/  SYNCS.PHASECHK.TRANS64.TRYWAIT P0, [R3+URZ], R0 ;  /* 0x00000000030075a7 */ /* 0x0022a4000800017f */
[----:B--2---:R-:W-:Y:S05]  /*9270*/  @!P0 NANOSLEEP.SYNCS 0x989680 ;  /* 0x009896800000895d */ /* 0x004fea0003900000 */
[----:B------:R-:W2:Y:S02]  /*9280*/  @!P0 SYNCS.PHASECHK.TRANS64 P0, [R3+URZ], R0 ;  /* 0x00000000030085a7 */ /* 0x000ea4000800007f */
[----:B--2---:R-:W-:Y:S05]  /*9290*/  @!P0 BRA `(.L_x_189) ;  /* 0xfffffffc00f08947 */ /* 0x004fea000383ffff */
.L_x_184:
[----:B------:R-:W-:Y:S05]  /*92a0*/  BSYNC B0 ;  /* 0x0000000000007941 */ /* 0x000fea0003800000 */
.L_x_183:
[----:B------:R-:W-:Y:S05]  /*92b0*/  EXIT ;  /* 0x000000000000794d */ /* 0x000fea0003800000 */
.L_x_17:
[----:B-1----:R-:W-:-:S04]  /*92c0*/  IMAD.U32 R11, RZ, RZ, UR6 ;  /* 0x00000006ff0b7e24 */ /* 0x002fc8000f8e00ff */
[----:B------:R1:W4:Y:S03]  /*92d0*/  SYNCS.PHASECHK.TRANS64.TRYWAIT P0, [R11+URZ], R10 ;  /* 0x0000000a0b0075a7 */ /* 0x000326000800017f */
[----:B----4-:R-:W-:Y:S05]  /*92e0*/  @!P0 NANOSLEEP.SYNCS 0x989680 ;  /* 0x009896800000895d */ /* 0x010fea0003900000 */
[----:B------:R-:W4:Y:S02]  /*92f0*/  @!P0 SYNCS.PHASECHK.TRANS64 P0, [R11+URZ], R10 ;  /* 0x0000000a0b0085a7 */ /* 0x000f24000800007f */
[----:B----4-:R-:W-:Y:S05]  /*9300*/  @!P0 BRA `(.L_x_17) ;  /* 0xfffffffc00ec8947 */ /* 0x010fea000383ffff */
[----:B------:R-:W-:Y:S05]  /*9310*/  BRA `(.L_x_16) ;  /* 0xffffff80008c7947 */ /* 0x000fea000383ffff */
.L_x_23:
[----:B-1----:R-:W-:-:S04]  /*9320*/  IMAD.U32 R140, RZ, RZ, UR12 ;  /* 0x0000000cff8c7e24 */ /* 0x002fc8000f8e00ff */
[----:B------:R1:W4:Y:S03]  /*9330*/  SYNCS.PHASECHK.TRANS64.TRYWAIT P0, [R140+URZ], R11 ;  /* 0x0000000b8c0075a7 */ /* 0x000326000800017f */
[----:B----4-:R-:W-:Y:S05]  /*9340*/  @!P0 NANOSLEEP.SYNCS 0x989680 ;  /* 0x009896800000895d */ /* 0x010fea0003900000 */
[----:B------:R-:W4:Y:S02]  /*9350*/  @!P0 SYNCS.PHASECHK.TRANS64 P0, [R140+URZ], R11 ;  /* 0x0000000b8c0085a7 */ /* 0x000f24000800007f */
[----:B----4-:R-:W-:Y:S05]  /*9360*/  @!P0 BRA `(.L_x_23) ;  /* 0xfffffffc00ec8947 */ /* 0x010fea000383ffff */
[----:B------:R-:W-:Y:S05]  /*9370*/  BRA `(.L_x_22) ;  /* 0xffffff8c00007947 */ /* 0x000fea000383ffff */
.L_x_170:
[----:B------:R-:W-:Y:S01]  /*9380*/  BSSY B1, `(.L_x_190) ;  /* 0x0000006000017945 */ /* 0x000fe20003800000 */
[----:B------:R-:W-:-:S07]  /*9390*/  IMAD.MOV.U32 R0, RZ, RZ, -0x1 ;  /* 0xffffffffff007424 */ /* 0x000fce00078e00ff */
[----:B------:R-:W-:Y:S05]  /*93a0*/  WARPSYNC.COLLECTIVE R0, `(.L_x_191) ;  /* 0x00000000000c7348 */ /* 0x000fea0003c00000 */
[----:B------:R-:W-:Y:S02]  /*93b0*/  ELECT P1, UR62, PT ;  /* 0x00000000003e782f */ /* 0x000fe40003820000 */
[----:B------:R-:W-:Y:S01]  /*93c0*/  MOV R0, UR62 ;  /* 0x0000003e00007c02 */ /* 0x000fe20008000f00 */
[----:B------:R-:W-:Y:S10]  /*93d0*/  ENDCOLLECTIVE ;  /* 0x000000000000791b */ /* 0x000ff40003800000 */
.L_x_191:
[----:B------:R-:W-:Y:S05]  /*93e0*/  BSYNC B1 ;  /* 0x0000000000017941 */ /* 0x000fea0003800000 */
.L_x_190:
[----:B------:R-:W-:Y:S05]  /*93f0*/  BRA `(.L_x_192) ;  /* 0xfffffff000487947 */ /* 0x000fea000383ffff */
.L_x_173:
[----:B-1----:R1:W2:Y:S02]  /*9400*/  SYNCS.PHASECHK.TRANS64.TRYWAIT P1, [R18+URZ+0x20], R9 ;  /* 0x00002009120075a7 */ /* 0x0022a4000802017f */
[----:B--2---:R-:W-:Y:S05]  /*9410*/  @!P1 NANOSLEEP.SYNCS 0x989680 ;  /* 0x009896800000995d */ /* 0x004fea0003900000 */
[----:B------:R-:W2:Y:S02]  /*9420*/  @!P1 SYNCS.PHASECHK.TRANS64 P1, [R18+URZ+0x20], R9 ;  /* 0x00002009120095a7 */ /* 0x000ea4000802007f */
[----:B--2---:R-:W-:Y:S05]  /*9430*/  @!P1 BRA `(.L_x_173) ;  /* 0xfffffffc00f09947 */ /* 0x004fea000383ffff */
[----:B------:R-:W-:Y:S05]  /*9440*/  BRA `(.L_x_193) ;  /* 0xfffffff0007c7947 */ /* 0x000fea000383ffff */
.L_x_182:
[----:B------:R-:W-:Y:S01]  /*9450*/  BSSY B0, `(.L_x_194) ;  /* 0x0000006000007945 */ /* 0x000fe20003800000 */
[----:B------:R-:W-:-:S07]  /*9460*/  IMAD.MOV.U32 R0, RZ, RZ, -0x1 ;  /* 0xffffffffff007424 */ /* 0x000fce00078e00ff */
[----:B------:R-:W-:Y:S05]  /*9470*/  WARPSYNC.COLLECTIVE R0, `(.L_x_195) ;  /* 0x00000000000c7348 */ /* 0x000fea0003c00000 */
[----:B------:R-:W-:Y:S02]  /*9480*/  ELECT P1, UR62, PT ;  /* 0x00000000003e782f */ /* 0x000fe40003820000 */
[----:B------:R-:W-:Y:S01]  /*9490*/  MOV R0, UR62 ;  /* 0x0000003e00007c02 */ /* 0x000fe20008000f00 */
[----:B------:R-:W-:Y:S10]  /*94a0*/  ENDCOLLECTIVE ;  /* 0x000000000000791b */ /* 0x000ff40003800000 */
.L_x_195:
[----:B------:R-:W-:Y:S05]  /*94b0*/  BSYNC B0 ;  /* 0x0000000000007941 */ /* 0x000fea0003800000 */
.L_x_194:
[----:B------:R-:W-:Y:S01]  /*94c0*/  PLOP3.LUT P0, PT, P1, PT, PT, 0x80, 0x0 ;  /* 0x000000000000781c */ /* 0x000fe20000f0f070 */
[----:B------:R-:W-:-:S12]  /*94d0*/  BRA `(.L_x_196) ;  /* 0xfffffff800c47947 */ /* 0x000fd8000383ffff */
.L_x_186:
[----:B0-----:R0:W1:Y:S02]  /*94e0*/  SYNCS.PHASECHK.TRANS64.TRYWAIT P0, [R7+URZ], R2 ;  /* 0x00000002070075a7 */ /* 0x001064000800017f */
[----:B-1----:R-:W-:Y:S05]  /*94f0*/  @!P0 NANOSLEEP.SYNCS 0x989680 ;  /* 0x009896800000895d */ /* 0x002fea0003900000 */
[----:B------:R-:W1:Y:S02]  /*9500*/  @!P0 SYNCS.PHASECHK.TRANS64 P0, [R7+URZ], R2 ;  /* 0x00000002070085a7 */ /* 0x000e64000800007f */
[----:B-1----:R-:W-:Y:S05]  /*9510*/  @!P0 BRA `(.L_x_186) ;  /* 0xfffffffc00f08947 */ /* 0x002fea000383ffff */
[----:B------:R-:W-:Y:S05]  /*9520*/  BRA `(.L_x_197) ;  /* 0xfffffffc00047947 */ /* 0x000fea000383ffff */
.L_x_187:
[----:B0-----:R0:W1:Y:S02]  /*9530*/  SYNCS.PHASECHK.TRANS64.TRYWAIT P0, [R9+URZ], R4 ;  /* 0x00000004090075a7 */ /* 0x001064000800017f */
[----:B-1----:R-:W-:Y:S05]  /*9540*/  @!P0 NANOSLEEP.SYNCS 0x989680 ;  /* 0x009896800000895d */ /* 0x002fea0003900000 */
[----:B------:R-:W1:Y:S02]  /*9550*/  @!P0 SYNCS.PHASECHK.TRANS64 P0, [R9+URZ], R4 ;  /* 0x00000004090085a7 */ /* 0x000e64000800007f */
[----:B-1----:R-:W-:Y:S05]  /*9560*/  @!P0 BRA `(.L_x_187) ;  /* 0xfffffffc00f08947 */ /* 0x002fea000383ffff */
[----:B------:R-:W-:Y:S05]  /*9570*/  BRA `(.L_x_198) ;  /* 0xfffffffc00147947 */ /* 0x000fea000383ffff */
.L_x_188:
[----:B0-----:R0:W1:Y:S02]  /*9580*/  SYNCS.PHASECHK.TRANS64.TRYWAIT P0, [R6+URZ], R5 ;  /* 0x00000005060075a7 */ /* 0x001064000800017f */
[----:B-1----:R-:W-:Y:S05]  /*9590*/  @!P0 NANOSLEEP.SYNCS 0x989680 ;  /* 0x009896800000895d */ /* 0x002fea0003900000 */
[----:B------:R-:W1:Y:S02]  /*95a0*/  @!P0 SYNCS.PHASECHK.TRANS64 P0, [R6+URZ], R5 ;  /* 0x00000005060085a7 */ /* 0x000e64000800007f */
[----:B-1----:R-:W-:Y:S05]  /*95b0*/  @!P0 BRA `(.L_x_188) ;  /* 0xfffffffc00f08947 */ /* 0x002fea000383ffff */
[----:B------:R-:W-:Y:S05]  /*95c0*/  BRA `(.L_x_199) ;  /* 0xfffffffc001c7947 */ /* 0x000fea000383ffff */
.L_x_200:
[----:B------:R-:W-:-:S00]  /*95d0*/  BRA `(.L_x_200) ;  /* 0xfffffffc00fc7947 */ /* 0x000fc0000383ffff */
[----:B------:R-:W-:-:S00]  /*95e0*/  NOP ;  /* 0x0000000000007918 */ /* 0x000fc00000000000 */
        /* <DEDUP_REMOVED lines=9> */
.L_x_201:


//--------------------- .nv.shared._ZN7cutlass13device_kernelINS_4gemm6kernel13GemmUniversalIN4cute5tupleIJiiiiEEENS1_10collective13CollectiveMmaINS1_37MainloopSm90TmaGmmaWarpSpecializedFP8ILi4ENS5_IJNS4_1CILi1EEESB_SB_EEENS1_35KernelTmaWarpSpecializedCooperativeEEENS5_IJNSA_ILi128EEESF_SF_EEENS_12float_e5m2_tENS5_IJlSB_lEEESH_SI_NS4_8TiledMMAINS4_8MMA_AtomIJNS4_4SM904GMMA31MMA_64x128x32_F32E5M2E5M2_SS_TNILNSM_7ScaleInE1ELSO_1EEEEEENS4_6LayoutINS5_IJNSA_ILi2EEESB_SB_EEENS5_IJSB_NSA_ILi0EEESU_EEEEENS5_IJNS4_10UnderscoreESX_SX_EEEEENS4_13SM90_TMA_LOADENS4_14ComposedLayoutINS4_7SwizzleILi3ELi4ELi3EEENS4_18smem_ptr_flag_bitsILi8EEENSR_INS5_IJNSA_ILi8EEESF_EEENS5_IJSF_SB_EEEEEEEvNS4_8identityES10_S1A_vS1B_EENS_8epilogue10collective6detail29Sm90TmaWarpSpecializedAdapterINS1E_15DefaultEpilogueISH_SI_SI_NS1D_6thread17LinearCombinationISH_Li1EffLNS1I_9ScaleType4KindE0ELNS_15FloatRoundStyleE2ESH_EENS1_15EpilogueDefaultEEEEEvvEEEEvNT_6ParamsE --------------------------
	.section	.nv.shared._ZN7cutlass13device_kernelINS_4gemm6kernel13GemmUniversalIN4cute5tupleIJiiiiEEENS1_10collective13CollectiveMmaINS1_37MainloopSm90TmaGmmaWarpSpecializedFP8ILi4ENS5_IJNS4_1CILi1EEESB_SB_EEENS1_35KernelTmaWarpSpecializedCooperativeEEENS5_IJNSA_ILi128EEESF_SF_EEENS_12float_e5m2_tENS5_IJlSB_lEEESH_SI_NS4_8TiledMMAINS4_8MMA_AtomIJNS4_4SM904GMMA31MMA_64x128x32_F32E5M2E5M2_SS_TNILNSM_7ScaleInE1ELSO_1EEEEEENS4_6LayoutINS5_IJNSA_ILi2EEESB_SB_EEENS5_IJSB_NSA_ILi0EEESU_EEEEENS5_IJNS4_10UnderscoreESX_SX_EEEEENS4_13SM90_TMA_LOADENS4_14ComposedLayoutINS4_7SwizzleILi3ELi4ELi3EEENS4_18smem_ptr_flag_bitsILi8EEENSR_INS5_IJNSA_ILi8EEESF_EEENS5_IJSF_SB_EEEEEEEvNS4_8identityES10_S1A_vS1B_EENS_8epilogue10collective6detail29Sm90TmaWarpSpecializedAdapterINS1E_15DefaultEpilogueISH_SI_SI_NS1D_6thread17LinearCombinationISH_Li1EffLNS1I_9ScaleType4KindE0ELNS_15FloatRoundStyleE2ESH_EENS1_15EpilogueDefaultEEEEEvvEEEEvNT_6ParamsE,"aw",@nobits
	.sectionflags	@""
	.align	16
	.zero		1024


//--------------------- .nv.shared.reserved.0     --------------------------
	.section	.nv.shared.reserved.0,"aw",@nobits
	.weak		__nv_reservedSMEM_offset_0_alias
	.size		__nv_reservedSMEM_offset_0_alias, 0, 0
	.other		__nv_reservedSMEM_offset_0_alias,@"STO_CUDA_RESERVED_SHARED STV_DEFAULT"
__nv_reservedSMEM_offset_0_alias:
	.zero		0


//--------------------- .nv.global                --------------------------
	.section	.nv.global,"aw",@nobits
.nv.global:
	.type		_ZN40_INTERNAL_e4de2822_4_k_cu_b6fb4ee6_298704cute1_E,@object
	.size		_ZN40_INTERNAL_e4de2822_4_k_cu_b6fb4ee6_298704cute1_E,(_ZN40_INTERNAL_e4de2822_4_k_cu_b6fb4ee6_298704cuda3std3__45__cpo6cbeginE - _ZN40_INTERNAL_e4de2822_4_k_cu_b6fb4ee6_298704cute1_E)
_ZN40_INTERNAL_e4de2822_4_k_cu_b6fb4ee6_298704cute1_E:
	.zero		1
	.type		_ZN40_INTERNAL_e4de2822_4_k_cu_b6fb4ee6_298704cuda3std3__45__cpo6cbeginE,@object
	.size		_ZN40_INTERNAL_e4de2822_4_k_cu_b6fb4ee6_298704cuda3std3__45__cpo6cbeginE,(_ZN40_INTERNAL_e4de2822_4_k_cu_b6fb4ee6_298704cuda3std3__48in_placeE - _ZN40_INTERNAL_e4de2822_4_k_cu_b6fb4ee6_298704cuda3std3__45__cpo6cbeginE)
_ZN40_INTERNAL_e4de2822_4_k_cu_b6fb4ee6_298704cuda3std3__45__cpo6cbeginE:
	.zero		1
	.type		_ZN40_INTERNAL_e4de2822_4_k_cu_b6fb4ee6_298704cuda3std3__48in_placeE,@object
	.size		_ZN40_INTERNAL_e4de2822_4_k_cu_b6fb4ee6_298704cuda3std3__48in_placeE,(_ZN40_INTERNAL_e4de2822_4_k_cu_b6fb4ee6_298704cuda3std6ranges3__45__cpo9iter_moveE - _ZN40_INTERNAL_e4de2822_4_k_cu_b6fb4ee6_298704cuda3std3__48in_placeE)
_ZN40_INTERNAL_e4de2822_4_k_cu_b6fb4ee6_298704cuda3std3__48in_placeE:
	.zero		1
	.type		_ZN40_INTERNAL_e4de2822_4_k_cu_b6fb4ee6_298704cuda3std6ranges3__45__cpo9iter_moveE,@object
	.size		_ZN40_INTERNAL_e4de2822_4_k_cu_b6fb4ee6_298704cuda3std6ranges3__45__cpo9iter_moveE,(_ZN40_INTERNAL_e4de2822_4_k_cu_b6fb4ee6_298704cuda3std3__45__cpo5beginE - _ZN40_INTERNAL_e4de2822_4_k_cu_b6fb4ee6_298704cuda3std6ranges3__45__cpo9iter_moveE)
_ZN40_INTERNAL_e4de2822_4_k_cu_b6fb4ee6_298704cuda3std6ranges3__45__cpo9iter_moveE:
	.zero		1
	.type		_ZN40_INTERNAL_e4de2822_4_k_cu_b6fb4ee6_298704cuda3std3__45__cpo5beginE,@object
	.size		_ZN40_INTERNAL_e4de2822_4_k_cu_b6fb4ee6_298704cuda3std3__45__cpo5beginE,(_ZN40_INTERNAL_e4de2822_4_k_cu_b6fb4ee6_298704cuda3std3__442_GLOBAL__N__e4de2822_4_k_cu_b6fb4ee6_298706ignoreE - _ZN40_INTERNAL_e4de2822_4_k_cu_b6fb4ee6_298704cuda3std3__45__cpo5beginE)
_ZN40_INTERNAL_e4de2822_4_k_cu_b6fb4ee6_298704cuda3std3__45__cpo5beginE:
	.zero		1
	.type		_ZN40_INTERNAL_e4de2822_4_k_cu_b6fb4ee6_298704cuda3std3__442_GLOBAL__N__e4de2822_4_k_cu_b6fb4ee6_298706ignoreE,@object
	.size		_ZN40_INTERNAL_e4de2822_4_k_cu_b6fb4ee6_298704cuda3std3__442_GLOBAL__N__e4de2822_4_k_cu_b6fb4ee6_298706ignoreE,(_ZN40_INTERNAL_e4de2822_4_k_cu_b6fb4ee6_298704cute7productE - _ZN40_INTERNAL_e4de2822_4_k_cu_b6fb4ee6_298704cuda3std3__442_GLOBAL__N__e4de2822_4_k_cu_b6fb4ee6_298706ignoreE)
_ZN40_INTERNAL_e4de2822_4_k_cu_b6fb4ee6_298704cuda3std3__442_GLOBAL__N__e4de2822_4_k_cu_b6fb4ee6_298706ignoreE:
	.zero		1
	.type		_ZN40_INTERNAL_e4de2822_4_k_cu_b6fb4ee6_298704cute7productE,@object
	.size		_ZN40_INTERNAL_e4de2822_4_k_cu_b6fb4ee6_298704cute7productE,(_ZN40_INTERNAL_e4de2822_4_k_cu_b6fb4ee6_298704cuda3std3__45__cpo3endE - _ZN40_INTERNAL_e4de2822_4_k_cu_b6fb4ee6_298704cute7productE)
_ZN40_INTERNAL_e4de2822_4_k_cu_b6fb4ee6_298704cute7productE:
	.zero		1
	.type		_ZN40_INTERNAL_e4de2822_4_k_cu_b6fb4ee6_298704cuda3std3__45__cpo3endE,@object
	.size		_ZN40_INTERNAL_e4de2822_4_k_cu_b6fb4ee6_298704cuda3std3__45__cpo3endE,(_ZN40_INTERNAL_e4de2822_4_k_cu_b6fb4ee6_298704cuda3std3__419piecewise_constructE - _ZN40_INTERNAL_e4de2822_4_k_cu_b6fb4ee6_298704cuda3std3__45__cpo3endE)
_ZN40_INTERNAL_e4de2822_4_k_cu_b6fb4ee6_298704cuda3std3__45__cpo3endE:
	.zero		1
	.type		_ZN40_INTERNAL_e4de2822_4_k_cu_b6fb4ee6_298704cuda3std3__419piecewise_constructE,@object
	.size		_ZN40_INTERNAL_e4de2822_4_k_cu_b6fb4ee6_298704cuda3std3__419piecewise_constructE,(_ZN40_INTERNAL_e4de2822_4_k_cu_b6fb4ee6_298704cuda3std3__45__cpo4cendE - _ZN40_INTERNAL_e4de2822_4_k_cu_b6fb4ee6_298704cuda3std3__419piecewise_constructE)
_ZN40_INTERNAL_e4de2822_4_k_cu_b6fb4ee6_298704cuda3std3__419piecewise_constructE:
	.zero		1
	.type		_ZN40_INTERNAL_e4de2822_4_k_cu_b6fb4ee6_298704cuda3std3__45__cpo4cendE,@object
	.size		_ZN40_INTERNAL_e4de2822_4_k_cu_b6fb4ee6_298704cuda3std3__45__cpo4cendE,(_ZN40_INTERNAL_e4de2822_4_k_cu_b6fb4ee6_298704cuda3std6ranges3__45__cpo4swapE - _ZN40_INTERNAL_e4de2822_4_k_cu_b6fb4ee6_298704cuda3std3__45__cpo4cendE)
_ZN40_INTERNAL_e4de2822_4_k_cu_b6fb4ee6_298704cuda3std3__45__cpo4cendE:
	.zero		1
	.type		_ZN40_INTERNAL_e4de2822_4_k_cu_b6fb4ee6_298704cuda3std6ranges3__45__cpo4swapE,@object
	.size		_ZN40_INTERNAL_e4de2822_4_k_cu_b6fb4ee6_298704cuda3std6ranges3__45__cpo4swapE,(.L_7 - _ZN40_INTERNAL_e4de2822_4_k_cu_b6fb4ee6_298704cuda3std6ranges3__45__cpo4swapE)
_ZN40_INTERNAL_e4de2822_4_k_cu_b6fb4ee6_298704cuda3std6ranges3__45__cpo4swapE:
	.zero		1
.L_7:


//--------------------- .nv.constant0._ZN7cutlass13device_kernelINS_4gemm6kernel13GemmUniversalIN4cute5tupleIJiiiiEEENS1_10collective13CollectiveMmaINS1_37MainloopSm90TmaGmmaWarpSpecializedFP8ILi4ENS5_IJNS4_1CILi1EEESB_SB_EEENS1_35KernelTmaWarpSpecializedCooperativeEEENS5_IJNSA_ILi128EEESF_SF_EEENS_12float_e5m2_tENS5_IJlSB_lEEESH_SI_NS4_8TiledMMAINS4_8MMA_AtomIJNS4_4SM904GMMA31MMA_64x128x32_F32E5M2E5M2_SS_TNILNSM_7ScaleInE1ELSO_1EEEEEENS4_6LayoutINS5_IJNSA_ILi2EEESB_SB_EEENS5_IJSB_NSA_ILi0EEESU_EEEEENS5_IJNS4_10UnderscoreESX_SX_EEEEENS4_13SM90_TMA_LOADENS4_14ComposedLayoutINS4_7SwizzleILi3ELi4ELi3EEENS4_18smem_ptr_flag_bitsILi8EEENSR_INS5_IJNSA_ILi8EEESF_EEENS5_IJSF_SB_EEEEEEEvNS4_8identityES10_S1A_vS1B_EENS_8epilogue10collective6detail29Sm90TmaWarpSpecializedAdapterINS1E_15DefaultEpilogueISH_SI_SI_NS1D_6thread17LinearCombinationISH_Li1EffLNS1I_9ScaleType4KindE0ELNS_15FloatRoundStyleE2ESH_EENS1_15EpilogueDefaultEEEEEvvEEEEvNT_6ParamsE --------------------------
	.section	.nv.constant0._ZN7cutlass13device_kernelINS_4gemm6kernel13GemmUniversalIN4cute5tupleIJiiiiEEENS1_10collective13CollectiveMmaINS1_37MainloopSm90TmaGmmaWarpSpecializedFP8ILi4ENS5_IJNS4_1CILi1EEESB_SB_EEENS1_35KernelTmaWarpSpecializedCooperativeEEENS5_IJNSA_ILi128EEESF_SF_EEENS_12float_e5m2_tENS5_IJlSB_lEEESH_SI_NS4_8TiledMMAINS4_8MMA_AtomIJNS4_4SM904GMMA31MMA_64x128x32_F32E5M2E5M2_SS_TNILNSM_7ScaleInE1ELSO_1EEEEEENS4_6LayoutINS5_IJNSA_ILi2EEESB_SB_EEENS5_IJSB_NSA_ILi0EEESU_EEEEENS5_IJNS4_10UnderscoreESX_SX_EEEEENS4_13SM90_TMA_LOADENS4_14ComposedLayoutINS4_7SwizzleILi3ELi4ELi3EEENS4_18smem_ptr_flag_bitsILi8EEENSR_INS5_IJNSA_ILi8EEESF_EEENS5_IJSF_SB_EEEEEEEvNS4_8identityES10_S1A_vS1B_EENS_8epilogue10collective6detail29Sm90TmaWarpSpecializedAdapterINS1E_15DefaultEpilogueISH_SI_SI_NS1D_6thread17LinearCombinationISH_Li1EffLNS1I_9ScaleType4KindE0ELNS_15FloatRoundStyleE2ESH_EENS1_15EpilogueDefaultEEEEEvvEEEEvNT_6ParamsE,"a",@progbits
	.sectionflags	@""
	.align	4
.nv.constant0._ZN7cutlass13device_kernelINS_4gemm6kernel13GemmUniversalIN4cute5tupleIJiiiiEEENS1_10collective13CollectiveMmaINS1_37MainloopSm90TmaGmmaWarpSpecializedFP8ILi4ENS5_IJNS4_1CILi1EEESB_SB_EEENS1_35KernelTmaWarpSpecializedCooperativeEEENS5_IJNSA_ILi128EEESF_SF_EEENS_12float_e5m2_tENS5_IJlSB_lEEESH_SI_NS4_8TiledMMAINS4_8MMA_AtomIJNS4_4SM904GMMA31MMA_64x128x32_F32E5M2E5M2_SS_TNILNSM_7ScaleInE1ELSO_1EEEEEENS4_6LayoutINS5_IJNSA_ILi2EEESB_SB_EEENS5_IJSB_NSA_ILi0EEESU_EEEEENS5_IJNS4_10UnderscoreESX_SX_EEEEENS4_13SM90_TMA_LOADENS4_14ComposedLayoutINS4_7SwizzleILi3ELi4ELi3EEENS4_18smem_ptr_flag_bitsILi8EEENSR_INS5_IJNSA_ILi8EEESF_EEENS5_IJSF_SB_EEEEEEEvNS4_8identityES10_S1A_vS1B_EENS_8epilogue10collective6detail29Sm90TmaWarpSpecializedAdapterINS1E_15DefaultEpilogueISH_SI_SI_NS1D_6thread17LinearCombinationISH_Li1EffLNS1I_9ScaleType4KindE0ELNS_15FloatRoundStyleE2ESH_EENS1_15EpilogueDefaultEEEEEvvEEEEvNT_6ParamsE:
	.zero		1664


//--------------------- SYMBOLS --------------------------

	.type		.nv.reservedSmem.offset0,@object
	.size		.nv.reservedSmem.offset0,0x4
